//
// Generated by NVIDIA NVVM Compiler
//
// Compiler Build ID: CL-36424714
// Cuda compilation tools, release 13.0, V13.0.88
// Based on NVVM 20.0.0
//

.version 9.0
.target sm_100
.address_size 64

	// .globl	_Z10precomputeiiPKfPf

.visible .entry _Z10precomputeiiPKfPf(
	.param .u32 _Z10precomputeiiPKfPf_param_0,
	.param .u32 _Z10precomputeiiPKfPf_param_1,
	.param .u64 .ptr .align 1 _Z10precomputeiiPKfPf_param_2,
	.param .u64 .ptr .align 1 _Z10precomputeiiPKfPf_param_3
)
{
	.reg .pred 	%p<29>;
	.reg .b32 	%r<100>;
	.reg .b32 	%f<211>;
	.reg .b64 	%rd<81>;

	ld.param.u32 	%r61, [_Z10precomputeiiPKfPf_param_0];
	ld.param.u32 	%r62, [_Z10precomputeiiPKfPf_param_1];
	ld.param.u64 	%rd5, [_Z10precomputeiiPKfPf_param_2];
	ld.param.u64 	%rd6, [_Z10precomputeiiPKfPf_param_3];
	cvta.to.global.u64 	%rd1, %rd5;
	cvta.to.global.u64 	%rd2, %rd6;
	mov.u32 	%r63, %ctaid.x;
	mov.u32 	%r64, %ntid.x;
	mov.u32 	%r65, %tid.x;
	mad.lo.s32 	%r1, %r63, %r64, %r65;
	setp.ge.s32 	%p1, %r1, %r61;
	@%p1 bra 	$L__BB0_39;
	setp.lt.s32 	%p2, %r62, 1;
	mov.f32 	%f202, 0f00000000;
	@%p2 bra 	$L__BB0_14;
	mul.lo.s32 	%r2, %r62, %r1;
	and.b32  	%r3, %r62, 15;
	setp.lt.u32 	%p3, %r62, 16;
	mov.f32 	%f202, 0f00000000;
	mov.b32 	%r83, 0;
	@%p3 bra 	$L__BB0_5;
	and.b32  	%r83, %r62, 2147483632;
	neg.s32 	%r81, %r83;
	add.s64 	%rd3, %rd1, 32;
	mov.f32 	%f202, 0f00000000;
	mov.u32 	%r80, %r2;
$L__BB0_4:
	.pragma "nounroll";
	mul.wide.s32 	%rd7, %r80, 4;
	add.s64 	%rd8, %rd3, %rd7;
	ld.global.f32 	%f32, [%rd8+-32];
	add.f32 	%f33, %f202, %f32;
	ld.global.f32 	%f34, [%rd8+-28];
	add.f32 	%f35, %f33, %f34;
	ld.global.f32 	%f36, [%rd8+-24];
	add.f32 	%f37, %f35, %f36;
	ld.global.f32 	%f38, [%rd8+-20];
	add.f32 	%f39, %f37, %f38;
	ld.global.f32 	%f40, [%rd8+-16];
	add.f32 	%f41, %f39, %f40;
	ld.global.f32 	%f42, [%rd8+-12];
	add.f32 	%f43, %f41, %f42;
	ld.global.f32 	%f44, [%rd8+-8];
	add.f32 	%f45, %f43, %f44;
	ld.global.f32 	%f46, [%rd8+-4];
	add.f32 	%f47, %f45, %f46;
	ld.global.f32 	%f48, [%rd8];
	add.f32 	%f49, %f47, %f48;
	ld.global.f32 	%f50, [%rd8+4];
	add.f32 	%f51, %f49, %f50;
	ld.global.f32 	%f52, [%rd8+8];
	add.f32 	%f53, %f51, %f52;
	ld.global.f32 	%f54, [%rd8+12];
	add.f32 	%f55, %f53, %f54;
	ld.global.f32 	%f56, [%rd8+16];
	add.f32 	%f57, %f55, %f56;
	ld.global.f32 	%f58, [%rd8+20];
	add.f32 	%f59, %f57, %f58;
	ld.global.f32 	%f60, [%rd8+24];
	add.f32 	%f61, %f59, %f60;
	ld.global.f32 	%f62, [%rd8+28];
	add.f32 	%f202, %f61, %f62;
	add.s32 	%r81, %r81, 16;
	add.s32 	%r80, %r80, 16;
	setp.ne.s32 	%p4, %r81, 0;
	@%p4 bra 	$L__BB0_4;
$L__BB0_5:
	setp.eq.s32 	%p5, %r3, 0;
	@%p5 bra 	$L__BB0_14;
	and.b32  	%r11, %r62, 7;
	setp.lt.u32 	%p6, %r3, 8;
	@%p6 bra 	$L__BB0_8;
	add.s32 	%r67, %r83, %r2;
	mul.wide.s32 	%rd9, %r67, 4;
	add.s64 	%rd10, %rd1, %rd9;
	ld.global.f32 	%f64, [%rd10];
	add.f32 	%f65, %f202, %f64;
	ld.global.f32 	%f66, [%rd10+4];
	add.f32 	%f67, %f65, %f66;
	ld.global.f32 	%f68, [%rd10+8];
	add.f32 	%f69, %f67, %f68;
	ld.global.f32 	%f70, [%rd10+12];
	add.f32 	%f71, %f69, %f70;
	ld.global.f32 	%f72, [%rd10+16];
	add.f32 	%f73, %f71, %f72;
	ld.global.f32 	%f74, [%rd10+20];
	add.f32 	%f75, %f73, %f74;
	ld.global.f32 	%f76, [%rd10+24];
	add.f32 	%f77, %f75, %f76;
	ld.global.f32 	%f78, [%rd10+28];
	add.f32 	%f202, %f77, %f78;
	add.s32 	%r83, %r83, 8;
$L__BB0_8:
	setp.eq.s32 	%p7, %r11, 0;
	@%p7 bra 	$L__BB0_14;
	and.b32  	%r14, %r62, 3;
	setp.lt.u32 	%p8, %r11, 4;
	@%p8 bra 	$L__BB0_11;
	add.s32 	%r68, %r83, %r2;
	mul.wide.s32 	%rd11, %r68, 4;
	add.s64 	%rd12, %rd1, %rd11;
	ld.global.f32 	%f80, [%rd12];
	add.f32 	%f81, %f202, %f80;
	ld.global.f32 	%f82, [%rd12+4];
	add.f32 	%f83, %f81, %f82;
	ld.global.f32 	%f84, [%rd12+8];
	add.f32 	%f85, %f83, %f84;
	ld.global.f32 	%f86, [%rd12+12];
	add.f32 	%f202, %f85, %f86;
	add.s32 	%r83, %r83, 4;
$L__BB0_11:
	setp.eq.s32 	%p9, %r14, 0;
	@%p9 bra 	$L__BB0_14;
	add.s32 	%r86, %r83, %r2;
	neg.s32 	%r85, %r14;
$L__BB0_13:
	.pragma "nounroll";
	mul.wide.s32 	%rd13, %r86, 4;
	add.s64 	%rd14, %rd1, %rd13;
	ld.global.f32 	%f87, [%rd14];
	add.f32 	%f202, %f202, %f87;
	add.s32 	%r86, %r86, 1;
	add.s32 	%r85, %r85, 1;
	setp.ne.s32 	%p10, %r85, 0;
	@%p10 bra 	$L__BB0_13;
$L__BB0_14:
	setp.lt.s32 	%p11, %r62, 1;
	cvt.rn.f32.s32 	%f89, %r62;
	div.rn.f32 	%f14, %f202, %f89;
	mov.f32 	%f209, 0f00000000;
	@%p11 bra 	$L__BB0_26;
	mul.lo.s32 	%r23, %r62, %r1;
	and.b32  	%r24, %r62, 7;
	setp.lt.u32 	%p12, %r62, 8;
	mov.f32 	%f209, 0f00000000;
	mov.b32 	%r87, 0;
	@%p12 bra 	$L__BB0_18;
	and.b32  	%r87, %r62, 2147483640;
	neg.s32 	%r92, %r87;
	shl.b32 	%r27, %r61, 3;
	add.s64 	%rd4, %rd1, 16;
	mov.f32 	%f209, 0f00000000;
	mul.wide.s32 	%rd19, %r61, 4;
	mov.u32 	%r90, %r23;
	mov.u32 	%r91, %r1;
$L__BB0_17:
	.pragma "nounroll";
	mul.wide.s32 	%rd15, %r90, 4;
	add.s64 	%rd16, %rd4, %rd15;
	ld.global.f32 	%f93, [%rd16+-16];
	sub.f32 	%f94, %f93, %f14;
	mul.wide.s32 	%rd17, %r91, 4;
	add.s64 	%rd18, %rd2, %rd17;
	st.global.f32 	[%rd18], %f94;
	fma.rn.f32 	%f95, %f94, %f94, %f209;
	ld.global.f32 	%f96, [%rd16+-12];
	sub.f32 	%f97, %f96, %f14;
	add.s64 	%rd20, %rd18, %rd19;
	st.global.f32 	[%rd20], %f97;
	fma.rn.f32 	%f98, %f97, %f97, %f95;
	ld.global.f32 	%f99, [%rd16+-8];
	sub.f32 	%f100, %f99, %f14;
	add.s64 	%rd21, %rd20, %rd19;
	st.global.f32 	[%rd21], %f100;
	fma.rn.f32 	%f101, %f100, %f100, %f98;
	ld.global.f32 	%f102, [%rd16+-4];
	sub.f32 	%f103, %f102, %f14;
	add.s64 	%rd22, %rd21, %rd19;
	st.global.f32 	[%rd22], %f103;
	fma.rn.f32 	%f104, %f103, %f103, %f101;
	ld.global.f32 	%f105, [%rd16];
	sub.f32 	%f106, %f105, %f14;
	add.s64 	%rd23, %rd22, %rd19;
	st.global.f32 	[%rd23], %f106;
	fma.rn.f32 	%f107, %f106, %f106, %f104;
	ld.global.f32 	%f108, [%rd16+4];
	sub.f32 	%f109, %f108, %f14;
	add.s64 	%rd24, %rd23, %rd19;
	st.global.f32 	[%rd24], %f109;
	fma.rn.f32 	%f110, %f109, %f109, %f107;
	ld.global.f32 	%f111, [%rd16+8];
	sub.f32 	%f112, %f111, %f14;
	add.s64 	%rd25, %rd24, %rd19;
	st.global.f32 	[%rd25], %f112;
	fma.rn.f32 	%f113, %f112, %f112, %f110;
	ld.global.f32 	%f114, [%rd16+12];
	sub.f32 	%f115, %f114, %f14;
	add.s64 	%rd26, %rd25, %rd19;
	st.global.f32 	[%rd26], %f115;
	fma.rn.f32 	%f209, %f115, %f115, %f113;
	add.s32 	%r92, %r92, 8;
	add.s32 	%r91, %r91, %r27;
	add.s32 	%r90, %r90, 8;
	setp.eq.s32 	%p13, %r92, 0;
	@%p13 bra 	$L__BB0_18;
	bra.uni 	$L__BB0_17;
$L__BB0_18:
	setp.eq.s32 	%p14, %r24, 0;
	@%p14 bra 	$L__BB0_26;
	and.b32  	%r29, %r62, 3;
	setp.lt.u32 	%p15, %r24, 4;
	@%p15 bra 	$L__BB0_21;
	add.s32 	%r70, %r87, %r23;
	mul.wide.s32 	%rd27, %r70, 4;
	add.s64 	%rd28, %rd1, %rd27;
	ld.global.f32 	%f117, [%rd28];
	sub.f32 	%f118, %f117, %f14;
	mad.lo.s32 	%r71, %r87, %r61, %r1;
	mul.wide.s32 	%rd29, %r71, 4;
	add.s64 	%rd30, %rd2, %rd29;
	st.global.f32 	[%rd30], %f118;
	fma.rn.f32 	%f119, %f118, %f118, %f209;
	ld.global.f32 	%f120, [%rd28+4];
	sub.f32 	%f121, %f120, %f14;
	mul.wide.s32 	%rd31, %r61, 4;
	add.s64 	%rd32, %rd30, %rd31;
	st.global.f32 	[%rd32], %f121;
	fma.rn.f32 	%f122, %f121, %f121, %f119;
	ld.global.f32 	%f123, [%rd28+8];
	sub.f32 	%f124, %f123, %f14;
	add.s64 	%rd33, %rd32, %rd31;
	st.global.f32 	[%rd33], %f124;
	fma.rn.f32 	%f125, %f124, %f124, %f122;
	ld.global.f32 	%f126, [%rd28+12];
	sub.f32 	%f127, %f126, %f14;
	add.s64 	%rd34, %rd33, %rd31;
	st.global.f32 	[%rd34], %f127;
	fma.rn.f32 	%f209, %f127, %f127, %f125;
	add.s32 	%r87, %r87, 4;
$L__BB0_21:
	setp.eq.s32 	%p16, %r29, 0;
	@%p16 bra 	$L__BB0_26;
	setp.eq.s32 	%p17, %r29, 1;
	@%p17 bra 	$L__BB0_24;
	add.s32 	%r72, %r87, %r23;
	mul.wide.s32 	%rd35, %r72, 4;
	add.s64 	%rd36, %rd1, %rd35;
	ld.global.f32 	%f129, [%rd36];
	sub.f32 	%f130, %f129, %f14;
	mad.lo.s32 	%r73, %r87, %r61, %r1;
	mul.wide.s32 	%rd37, %r73, 4;
	add.s64 	%rd38, %rd2, %rd37;
	st.global.f32 	[%rd38], %f130;
	fma.rn.f32 	%f131, %f130, %f130, %f209;
	ld.global.f32 	%f132, [%rd36+4];
	sub.f32 	%f133, %f132, %f14;
	mul.wide.s32 	%rd39, %r61, 4;
	add.s64 	%rd40, %rd38, %rd39;
	st.global.f32 	[%rd40], %f133;
	fma.rn.f32 	%f209, %f133, %f133, %f131;
	add.s32 	%r87, %r87, 2;
$L__BB0_24:
	and.b32  	%r74, %r62, 1;
	setp.eq.b32 	%p18, %r74, 1;
	not.pred 	%p19, %p18;
	@%p19 bra 	$L__BB0_26;
	add.s32 	%r75, %r87, %r23;
	mul.wide.s32 	%rd41, %r75, 4;
	add.s64 	%rd42, %rd1, %rd41;
	ld.global.f32 	%f134, [%rd42];
	sub.f32 	%f135, %f134, %f14;
	mad.lo.s32 	%r76, %r87, %r61, %r1;
	mul.wide.s32 	%rd43, %r76, 4;
	add.s64 	%rd44, %rd2, %rd43;
	st.global.f32 	[%rd44], %f135;
	fma.rn.f32 	%f209, %f135, %f135, %f209;
$L__BB0_26:
	setp.lt.s32 	%p20, %r62, 1;
	@%p20 bra 	$L__BB0_39;
	sqrt.rn.f32 	%f25, %f209;
	and.b32  	%r34, %r62, 15;
	setp.lt.u32 	%p21, %r62, 16;
	mov.b32 	%r95, 0;
	@%p21 bra 	$L__BB0_30;
	and.b32  	%r95, %r62, 2147483632;
	neg.s32 	%r94, %r95;
	shl.b32 	%r37, %r61, 4;
	mul.wide.s32 	%rd47, %r61, 4;
	mov.u32 	%r93, %r1;
$L__BB0_29:
	.pragma "nounroll";
	mul.wide.s32 	%rd45, %r93, 4;
	add.s64 	%rd46, %rd2, %rd45;
	ld.global.f32 	%f136, [%rd46];
	div.rn.f32 	%f137, %f136, %f25;
	st.global.f32 	[%rd46], %f137;
	add.s64 	%rd48, %rd46, %rd47;
	ld.global.f32 	%f138, [%rd48];
	div.rn.f32 	%f139, %f138, %f25;
	st.global.f32 	[%rd48], %f139;
	add.s64 	%rd49, %rd48, %rd47;
	ld.global.f32 	%f140, [%rd49];
	div.rn.f32 	%f141, %f140, %f25;
	st.global.f32 	[%rd49], %f141;
	add.s64 	%rd50, %rd49, %rd47;
	ld.global.f32 	%f142, [%rd50];
	div.rn.f32 	%f143, %f142, %f25;
	st.global.f32 	[%rd50], %f143;
	add.s64 	%rd51, %rd50, %rd47;
	ld.global.f32 	%f144, [%rd51];
	div.rn.f32 	%f145, %f144, %f25;
	st.global.f32 	[%rd51], %f145;
	add.s64 	%rd52, %rd51, %rd47;
	ld.global.f32 	%f146, [%rd52];
	div.rn.f32 	%f147, %f146, %f25;
	st.global.f32 	[%rd52], %f147;
	add.s64 	%rd53, %rd52, %rd47;
	ld.global.f32 	%f148, [%rd53];
	div.rn.f32 	%f149, %f148, %f25;
	st.global.f32 	[%rd53], %f149;
	add.s64 	%rd54, %rd53, %rd47;
	ld.global.f32 	%f150, [%rd54];
	div.rn.f32 	%f151, %f150, %f25;
	st.global.f32 	[%rd54], %f151;
	add.s64 	%rd55, %rd54, %rd47;
	ld.global.f32 	%f152, [%rd55];
	div.rn.f32 	%f153, %f152, %f25;
	st.global.f32 	[%rd55], %f153;
	add.s64 	%rd56, %rd55, %rd47;
	ld.global.f32 	%f154, [%rd56];
	div.rn.f32 	%f155, %f154, %f25;
	st.global.f32 	[%rd56], %f155;
	add.s64 	%rd57, %rd56, %rd47;
	ld.global.f32 	%f156, [%rd57];
	div.rn.f32 	%f157, %f156, %f25;
	st.global.f32 	[%rd57], %f157;
	add.s64 	%rd58, %rd57, %rd47;
	ld.global.f32 	%f158, [%rd58];
	div.rn.f32 	%f159, %f158, %f25;
	st.global.f32 	[%rd58], %f159;
	add.s64 	%rd59, %rd58, %rd47;
	ld.global.f32 	%f160, [%rd59];
	div.rn.f32 	%f161, %f160, %f25;
	st.global.f32 	[%rd59], %f161;
	add.s64 	%rd60, %rd59, %rd47;
	ld.global.f32 	%f162, [%rd60];
	div.rn.f32 	%f163, %f162, %f25;
	st.global.f32 	[%rd60], %f163;
	add.s64 	%rd61, %rd60, %rd47;
	ld.global.f32 	%f164, [%rd61];
	div.rn.f32 	%f165, %f164, %f25;
	st.global.f32 	[%rd61], %f165;
	add.s64 	%rd62, %rd61, %rd47;
	ld.global.f32 	%f166, [%rd62];
	div.rn.f32 	%f167, %f166, %f25;
	st.global.f32 	[%rd62], %f167;
	add.s32 	%r94, %r94, 16;
	add.s32 	%r93, %r93, %r37;
	setp.ne.s32 	%p22, %r94, 0;
	@%p22 bra 	$L__BB0_29;
$L__BB0_30:
	setp.eq.s32 	%p23, %r34, 0;
	@%p23 bra 	$L__BB0_39;
	and.b32  	%r49, %r62, 7;
	setp.lt.u32 	%p24, %r34, 8;
	@%p24 bra 	$L__BB0_33;
	mad.lo.s32 	%r78, %r95, %r61, %r1;
	mul.wide.s32 	%rd63, %r78, 4;
	add.s64 	%rd64, %rd2, %rd63;
	ld.global.f32 	%f168, [%rd64];
	div.rn.f32 	%f169, %f168, %f25;
	st.global.f32 	[%rd64], %f169;
	mul.wide.s32 	%rd65, %r61, 4;
	add.s64 	%rd66, %rd64, %rd65;
	ld.global.f32 	%f170, [%rd66];
	div.rn.f32 	%f171, %f170, %f25;
	st.global.f32 	[%rd66], %f171;
	add.s64 	%rd67, %rd66, %rd65;
	ld.global.f32 	%f172, [%rd67];
	div.rn.f32 	%f173, %f172, %f25;
	st.global.f32 	[%rd67], %f173;
	add.s64 	%rd68, %rd67, %rd65;
	ld.global.f32 	%f174, [%rd68];
	div.rn.f32 	%f175, %f174, %f25;
	st.global.f32 	[%rd68], %f175;
	add.s64 	%rd69, %rd68, %rd65;
	ld.global.f32 	%f176, [%rd69];
	div.rn.f32 	%f177, %f176, %f25;
	st.global.f32 	[%rd69], %f177;
	add.s64 	%rd70, %rd69, %rd65;
	ld.global.f32 	%f178, [%rd70];
	div.rn.f32 	%f179, %f178, %f25;
	st.global.f32 	[%rd70], %f179;
	add.s64 	%rd71, %rd70, %rd65;
	ld.global.f32 	%f180, [%rd71];
	div.rn.f32 	%f181, %f180, %f25;
	st.global.f32 	[%rd71], %f181;
	add.s64 	%rd72, %rd71, %rd65;
	ld.global.f32 	%f182, [%rd72];
	div.rn.f32 	%f183, %f182, %f25;
	st.global.f32 	[%rd72], %f183;
	add.s32 	%r95, %r95, 8;
$L__BB0_33:
	setp.eq.s32 	%p25, %r49, 0;
	@%p25 bra 	$L__BB0_39;
	and.b32  	%r52, %r62, 3;
	setp.lt.u32 	%p26, %r49, 4;
	@%p26 bra 	$L__BB0_36;
	mad.lo.s32 	%r79, %r95, %r61, %r1;
	mul.wide.s32 	%rd73, %r79, 4;
	add.s64 	%rd74, %rd2, %rd73;
	ld.global.f32 	%f184, [%rd74];
	div.rn.f32 	%f185, %f184, %f25;
	st.global.f32 	[%rd74], %f185;
	mul.wide.s32 	%rd75, %r61, 4;
	add.s64 	%rd76, %rd74, %rd75;
	ld.global.f32 	%f186, [%rd76];
	div.rn.f32 	%f187, %f186, %f25;
	st.global.f32 	[%rd76], %f187;
	add.s64 	%rd77, %rd76, %rd75;
	ld.global.f32 	%f188, [%rd77];
	div.rn.f32 	%f189, %f188, %f25;
	st.global.f32 	[%rd77], %f189;
	add.s64 	%rd78, %rd77, %rd75;
	ld.global.f32 	%f190, [%rd78];
	div.rn.f32 	%f191, %f190, %f25;
	st.global.f32 	[%rd78], %f191;
	add.s32 	%r95, %r95, 4;
$L__BB0_36:
	setp.eq.s32 	%p27, %r52, 0;
	@%p27 bra 	$L__BB0_39;
	mad.lo.s32 	%r99, %r95, %r61, %r1;
	neg.s32 	%r98, %r52;
$L__BB0_38:
	.pragma "nounroll";
	mul.wide.s32 	%rd79, %r99, 4;
	add.s64 	%rd80, %rd2, %rd79;
	ld.global.f32 	%f192, [%rd80];
	div.rn.f32 	%f193, %f192, %f25;
	st.global.f32 	[%rd80], %f193;
	add.s32 	%r99, %r99, %r61;
	add.s32 	%r98, %r98, 1;
	setp.ne.s32 	%p28, %r98, 0;
	@%p28 bra 	$L__BB0_38;
$L__BB0_39:
	ret;

}
	// .globl	_Z7computeiiPfS_
.visible .entry _Z7computeiiPfS_(
	.param .u32 _Z7computeiiPfS__param_0,
	.param .u32 _Z7computeiiPfS__param_1,
	.param .u64 .ptr .align 1 _Z7computeiiPfS__param_2,
	.param .u64 .ptr .align 1 _Z7computeiiPfS__param_3
)
{
	.reg .pred 	%p<67>;
	.reg .b32 	%r<210>;
	.reg .b32 	%f<339>;
	.reg .b64 	%rd<125>;

	ld.param.u32 	%r32, [_Z7computeiiPfS__param_1];
	mov.u32 	%r1, %tid.x;
	mov.u32 	%r2, %tid.y;
	mov.u32 	%r3, %ctaid.x;
	mov.u32 	%r4, %ctaid.y;
	setp.lt.s32 	%p1, %r32, 1;
	mov.f32 	%f275, 0f00000000;
	mov.f32 	%f276, %f275;
	mov.f32 	%f277, %f275;
	mov.f32 	%f278, %f275;
	mov.f32 	%f279, %f275;
	mov.f32 	%f280, %f275;
	mov.f32 	%f281, %f275;
	mov.f32 	%f282, %f275;
	mov.f32 	%f283, %f275;
	mov.f32 	%f284, %f275;
	mov.f32 	%f285, %f275;
	mov.f32 	%f286, %f275;
	mov.f32 	%f287, %f275;
	mov.f32 	%f288, %f275;
	mov.f32 	%f289, %f275;
	mov.f32 	%f290, %f275;
	mov.f32 	%f291, %f275;
	mov.f32 	%f292, %f275;
	mov.f32 	%f293, %f275;
	mov.f32 	%f294, %f275;
	mov.f32 	%f295, %f275;
	mov.f32 	%f296, %f275;
	mov.f32 	%f297, %f275;
	mov.f32 	%f298, %f275;
	mov.f32 	%f299, %f275;
	mov.f32 	%f300, %f275;
	mov.f32 	%f301, %f275;
	mov.f32 	%f302, %f275;
	mov.f32 	%f303, %f275;
	mov.f32 	%f304, %f275;
	mov.f32 	%f305, %f275;
	mov.f32 	%f306, %f275;
	mov.f32 	%f307, %f275;
	mov.f32 	%f308, %f275;
	mov.f32 	%f309, %f275;
	mov.f32 	%f310, %f275;
	mov.f32 	%f311, %f275;
	mov.f32 	%f312, %f275;
	mov.f32 	%f313, %f275;
	mov.f32 	%f314, %f275;
	mov.f32 	%f315, %f275;
	mov.f32 	%f316, %f275;
	mov.f32 	%f317, %f275;
	mov.f32 	%f318, %f275;
	mov.f32 	%f319, %f275;
	mov.f32 	%f320, %f275;
	mov.f32 	%f321, %f275;
	mov.f32 	%f322, %f275;
	mov.f32 	%f323, %f275;
	mov.f32 	%f324, %f275;
	mov.f32 	%f325, %f275;
	mov.f32 	%f326, %f275;
	mov.f32 	%f327, %f275;
	mov.f32 	%f328, %f275;
	mov.f32 	%f329, %f275;
	mov.f32 	%f330, %f275;
	mov.f32 	%f331, %f275;
	mov.f32 	%f332, %f275;
	mov.f32 	%f333, %f275;
	mov.f32 	%f334, %f275;
	mov.f32 	%f335, %f275;
	mov.f32 	%f336, %f275;
	mov.f32 	%f337, %f275;
	mov.f32 	%f338, %f275;
	@%p1 bra 	$L__BB1_3;
	shl.b32 	%r33, %r3, 6;
	shl.b32 	%r34, %r4, 6;
	add.s32 	%r209, %r2, %r34;
	add.s32 	%r208, %r1, %r33;
	neg.s32 	%r207, %r32;
	mov.f32 	%f275, 0f00000000;
$L__BB1_2:
	ld.param.u64 	%rd104, [_Z7computeiiPfS__param_2];
	ld.param.u32 	%r132, [_Z7computeiiPfS__param_0];
	cvta.to.global.u64 	%rd13, %rd104;
	mul.wide.s32 	%rd14, %r209, 4;
	add.s64 	%rd15, %rd13, %rd14;
	mul.wide.s32 	%rd16, %r208, 4;
	add.s64 	%rd17, %rd13, %rd16;
	ld.global.f32 	%f195, [%rd17];
	ld.global.f32 	%f196, [%rd17+32];
	ld.global.f32 	%f197, [%rd17+64];
	ld.global.f32 	%f198, [%rd17+96];
	ld.global.f32 	%f199, [%rd17+128];
	ld.global.f32 	%f200, [%rd17+160];
	ld.global.f32 	%f201, [%rd17+192];
	ld.global.f32 	%f202, [%rd17+224];
	ld.global.f32 	%f203, [%rd15];
	ld.global.f32 	%f204, [%rd15+32];
	ld.global.f32 	%f205, [%rd15+64];
	ld.global.f32 	%f206, [%rd15+96];
	ld.global.f32 	%f207, [%rd15+128];
	ld.global.f32 	%f208, [%rd15+160];
	ld.global.f32 	%f209, [%rd15+192];
	ld.global.f32 	%f210, [%rd15+224];
	fma.rn.f32 	%f322, %f195, %f203, %f322;
	fma.rn.f32 	%f321, %f195, %f204, %f321;
	fma.rn.f32 	%f320, %f195, %f205, %f320;
	fma.rn.f32 	%f319, %f195, %f206, %f319;
	fma.rn.f32 	%f318, %f195, %f207, %f318;
	fma.rn.f32 	%f317, %f195, %f208, %f317;
	fma.rn.f32 	%f316, %f195, %f209, %f316;
	fma.rn.f32 	%f315, %f195, %f210, %f315;
	fma.rn.f32 	%f314, %f196, %f203, %f314;
	fma.rn.f32 	%f313, %f196, %f204, %f313;
	fma.rn.f32 	%f312, %f196, %f205, %f312;
	fma.rn.f32 	%f311, %f196, %f206, %f311;
	fma.rn.f32 	%f310, %f196, %f207, %f310;
	fma.rn.f32 	%f309, %f196, %f208, %f309;
	fma.rn.f32 	%f308, %f196, %f209, %f308;
	fma.rn.f32 	%f307, %f196, %f210, %f307;
	fma.rn.f32 	%f306, %f197, %f203, %f306;
	fma.rn.f32 	%f305, %f197, %f204, %f305;
	fma.rn.f32 	%f304, %f197, %f205, %f304;
	fma.rn.f32 	%f303, %f197, %f206, %f303;
	fma.rn.f32 	%f302, %f197, %f207, %f302;
	fma.rn.f32 	%f301, %f197, %f208, %f301;
	fma.rn.f32 	%f300, %f197, %f209, %f300;
	fma.rn.f32 	%f299, %f197, %f210, %f299;
	fma.rn.f32 	%f298, %f198, %f203, %f298;
	fma.rn.f32 	%f297, %f198, %f204, %f297;
	fma.rn.f32 	%f296, %f198, %f205, %f296;
	fma.rn.f32 	%f295, %f198, %f206, %f295;
	fma.rn.f32 	%f294, %f198, %f207, %f294;
	fma.rn.f32 	%f293, %f198, %f208, %f293;
	fma.rn.f32 	%f292, %f198, %f209, %f292;
	fma.rn.f32 	%f291, %f198, %f210, %f291;
	fma.rn.f32 	%f290, %f199, %f203, %f290;
	fma.rn.f32 	%f289, %f199, %f204, %f289;
	fma.rn.f32 	%f288, %f199, %f205, %f288;
	fma.rn.f32 	%f287, %f199, %f206, %f287;
	fma.rn.f32 	%f286, %f199, %f207, %f286;
	fma.rn.f32 	%f285, %f199, %f208, %f285;
	fma.rn.f32 	%f284, %f199, %f209, %f284;
	fma.rn.f32 	%f283, %f199, %f210, %f283;
	fma.rn.f32 	%f282, %f200, %f203, %f282;
	fma.rn.f32 	%f281, %f200, %f204, %f281;
	fma.rn.f32 	%f280, %f200, %f205, %f280;
	fma.rn.f32 	%f279, %f200, %f206, %f279;
	fma.rn.f32 	%f278, %f200, %f207, %f278;
	fma.rn.f32 	%f277, %f200, %f208, %f277;
	fma.rn.f32 	%f276, %f200, %f209, %f276;
	fma.rn.f32 	%f275, %f200, %f210, %f275;
	fma.rn.f32 	%f323, %f201, %f203, %f323;
	fma.rn.f32 	%f324, %f201, %f204, %f324;
	fma.rn.f32 	%f325, %f201, %f205, %f325;
	fma.rn.f32 	%f326, %f201, %f206, %f326;
	fma.rn.f32 	%f327, %f201, %f207, %f327;
	fma.rn.f32 	%f328, %f201, %f208, %f328;
	fma.rn.f32 	%f329, %f201, %f209, %f329;
	fma.rn.f32 	%f330, %f201, %f210, %f330;
	fma.rn.f32 	%f331, %f202, %f203, %f331;
	fma.rn.f32 	%f332, %f202, %f204, %f332;
	fma.rn.f32 	%f333, %f202, %f205, %f333;
	fma.rn.f32 	%f334, %f202, %f206, %f334;
	fma.rn.f32 	%f335, %f202, %f207, %f335;
	fma.rn.f32 	%f336, %f202, %f208, %f336;
	fma.rn.f32 	%f337, %f202, %f209, %f337;
	fma.rn.f32 	%f338, %f202, %f210, %f338;
	add.s32 	%r209, %r209, %r132;
	add.s32 	%r208, %r208, %r132;
	add.s32 	%r207, %r207, 1;
	setp.ne.s32 	%p2, %r207, 0;
	@%p2 bra 	$L__BB1_2;
$L__BB1_3:
	ld.param.u32 	%r133, [_Z7computeiiPfS__param_0];
	mov.u32 	%r35, %ctaid.x;
	shl.b32 	%r36, %r35, 6;
	mov.u32 	%r37, %tid.x;
	add.s32 	%r14, %r36, %r37;
	mov.u32 	%r38, %ctaid.y;
	shl.b32 	%r39, %r38, 6;
	mov.u32 	%r40, %tid.y;
	add.s32 	%r41, %r39, %r40;
	max.s32 	%r42, %r14, %r41;
	setp.ge.s32 	%p3, %r42, %r133;
	@%p3 bra 	$L__BB1_5;
	ld.param.u64 	%rd105, [_Z7computeiiPfS__param_3];
	ld.param.u32 	%r134, [_Z7computeiiPfS__param_0];
	mad.lo.s32 	%r43, %r41, %r134, %r14;
	cvta.to.global.u64 	%rd18, %rd105;
	mul.wide.u32 	%rd19, %r43, 4;
	add.s64 	%rd20, %rd18, %rd19;
	st.global.f32 	[%rd20], %f322;
$L__BB1_5:
	ld.param.u32 	%r135, [_Z7computeiiPfS__param_0];
	add.s32 	%r16, %r41, 8;
	max.s32 	%r44, %r14, %r16;
	setp.ge.s32 	%p4, %r44, %r135;
	@%p4 bra 	$L__BB1_7;
	ld.param.u64 	%rd106, [_Z7computeiiPfS__param_3];
	ld.param.u32 	%r136, [_Z7computeiiPfS__param_0];
	mad.lo.s32 	%r45, %r16, %r136, %r14;
	cvta.to.global.u64 	%rd21, %rd106;
	mul.wide.u32 	%rd22, %r45, 4;
	add.s64 	%rd23, %rd21, %rd22;
	st.global.f32 	[%rd23], %f321;
$L__BB1_7:
	ld.param.u32 	%r137, [_Z7computeiiPfS__param_0];
	add.s32 	%r17, %r41, 16;
	max.s32 	%r46, %r14, %r17;
	setp.ge.s32 	%p5, %r46, %r137;
	@%p5 bra 	$L__BB1_9;
	ld.param.u64 	%rd107, [_Z7computeiiPfS__param_3];
	ld.param.u32 	%r138, [_Z7computeiiPfS__param_0];
	mad.lo.s32 	%r47, %r17, %r138, %r14;
	cvta.to.global.u64 	%rd24, %rd107;
	mul.wide.u32 	%rd25, %r47, 4;
	add.s64 	%rd26, %rd24, %rd25;
	st.global.f32 	[%rd26], %f320;
$L__BB1_9:
	ld.param.u32 	%r139, [_Z7computeiiPfS__param_0];
	add.s32 	%r18, %r41, 24;
	max.s32 	%r48, %r14, %r18;
	setp.ge.s32 	%p6, %r48, %r139;
	@%p6 bra 	$L__BB1_11;
	ld.param.u64 	%rd108, [_Z7computeiiPfS__param_3];
	ld.param.u32 	%r140, [_Z7computeiiPfS__param_0];
	mad.lo.s32 	%r49, %r18, %r140, %r14;
	cvta.to.global.u64 	%rd27, %rd108;
	mul.wide.u32 	%rd28, %r49, 4;
	add.s64 	%rd29, %rd27, %rd28;
	st.global.f32 	[%rd29], %f319;
$L__BB1_11:
	ld.param.u32 	%r141, [_Z7computeiiPfS__param_0];
	add.s32 	%r19, %r41, 32;
	max.s32 	%r50, %r14, %r19;
	setp.ge.s32 	%p7, %r50, %r141;
	@%p7 bra 	$L__BB1_13;
	ld.param.u64 	%rd109, [_Z7computeiiPfS__param_3];
	ld.param.u32 	%r142, [_Z7computeiiPfS__param_0];
	mad.lo.s32 	%r51, %r19, %r142, %r14;
	cvta.to.global.u64 	%rd30, %rd109;
	mul.wide.u32 	%rd31, %r51, 4;
	add.s64 	%rd32, %rd30, %rd31;
	st.global.f32 	[%rd32], %f318;
$L__BB1_13:
	ld.param.u32 	%r143, [_Z7computeiiPfS__param_0];
	add.s32 	%r20, %r41, 40;
	max.s32 	%r52, %r14, %r20;
	setp.ge.s32 	%p8, %r52, %r143;
	@%p8 bra 	$L__BB1_15;
	ld.param.u64 	%rd110, [_Z7computeiiPfS__param_3];
	ld.param.u32 	%r144, [_Z7computeiiPfS__param_0];
	mad.lo.s32 	%r53, %r20, %r144, %r14;
	cvta.to.global.u64 	%rd33, %rd110;
	mul.wide.u32 	%rd34, %r53, 4;
	add.s64 	%rd35, %rd33, %rd34;
	st.global.f32 	[%rd35], %f317;
$L__BB1_15:
	ld.param.u32 	%r145, [_Z7computeiiPfS__param_0];
	add.s32 	%r21, %r41, 48;
	max.s32 	%r54, %r14, %r21;
	setp.ge.s32 	%p9, %r54, %r145;
	@%p9 bra 	$L__BB1_17;
	ld.param.u64 	%rd111, [_Z7computeiiPfS__param_3];
	ld.param.u32 	%r146, [_Z7computeiiPfS__param_0];
	mad.lo.s32 	%r55, %r21, %r146, %r14;
	cvta.to.global.u64 	%rd36, %rd111;
	mul.wide.u32 	%rd37, %r55, 4;
	add.s64 	%rd38, %rd36, %rd37;
	st.global.f32 	[%rd38], %f316;
$L__BB1_17:
	ld.param.u32 	%r147, [_Z7computeiiPfS__param_0];
	add.s32 	%r22, %r41, 56;
	max.s32 	%r56, %r14, %r22;
	setp.ge.s32 	%p10, %r56, %r147;
	@%p10 bra 	$L__BB1_19;
	ld.param.u64 	%rd112, [_Z7computeiiPfS__param_3];
	ld.param.u32 	%r148, [_Z7computeiiPfS__param_0];
	mad.lo.s32 	%r57, %r22, %r148, %r14;
	cvta.to.global.u64 	%rd39, %rd112;
	mul.wide.u32 	%rd40, %r57, 4;
	add.s64 	%rd41, %rd39, %rd40;
	st.global.f32 	[%rd41], %f315;
$L__BB1_19:
	ld.param.u64 	%rd113, [_Z7computeiiPfS__param_3];
	ld.param.u32 	%r149, [_Z7computeiiPfS__param_0];
	add.s32 	%r23, %r14, 8;
	max.s32 	%r58, %r23, %r41;
	setp.ge.s32 	%p11, %r58, %r149;
	mul.lo.s32 	%r59, %r41, %r149;
	cvt.u64.u32 	%rd42, %r14;
	cvt.u64.u32 	%rd43, %r59;
	add.s64 	%rd44, %rd43, %rd42;
	cvta.to.global.u64 	%rd45, %rd113;
	shl.b64 	%rd46, %rd44, 2;
	add.s64 	%rd1, %rd45, %rd46;
	@%p11 bra 	$L__BB1_21;
	st.global.f32 	[%rd1+32], %f314;
$L__BB1_21:
	ld.param.u64 	%rd114, [_Z7computeiiPfS__param_3];
	ld.param.u32 	%r150, [_Z7computeiiPfS__param_0];
	max.s32 	%r60, %r23, %r16;
	setp.ge.s32 	%p12, %r60, %r150;
	mul.lo.s32 	%r61, %r16, %r150;
	cvt.u64.u32 	%rd47, %r61;
	add.s64 	%rd49, %rd47, %rd42;
	cvta.to.global.u64 	%rd50, %rd114;
	shl.b64 	%rd51, %rd49, 2;
	add.s64 	%rd2, %rd50, %rd51;
	@%p12 bra 	$L__BB1_23;
	st.global.f32 	[%rd2+32], %f313;
$L__BB1_23:
	ld.param.u64 	%rd115, [_Z7computeiiPfS__param_3];
	ld.param.u32 	%r151, [_Z7computeiiPfS__param_0];
	max.s32 	%r63, %r23, %r17;
	setp.ge.s32 	%p13, %r63, %r151;
	mul.lo.s32 	%r64, %r17, %r151;
	cvt.u64.u32 	%rd52, %r64;
	add.s64 	%rd54, %rd52, %rd42;
	cvta.to.global.u64 	%rd55, %rd115;
	shl.b64 	%rd56, %rd54, 2;
	add.s64 	%rd3, %rd55, %rd56;
	@%p13 bra 	$L__BB1_25;
	st.global.f32 	[%rd3+32], %f312;
$L__BB1_25:
	ld.param.u64 	%rd116, [_Z7computeiiPfS__param_3];
	ld.param.u32 	%r152, [_Z7computeiiPfS__param_0];
	max.s32 	%r66, %r23, %r18;
	setp.ge.s32 	%p14, %r66, %r152;
	mul.lo.s32 	%r67, %r18, %r152;
	cvt.u64.u32 	%rd57, %r67;
	add.s64 	%rd59, %rd57, %rd42;
	cvta.to.global.u64 	%rd60, %rd116;
	shl.b64 	%rd61, %rd59, 2;
	add.s64 	%rd4, %rd60, %rd61;
	@%p14 bra 	$L__BB1_27;
	st.global.f32 	[%rd4+32], %f311;
$L__BB1_27:
	ld.param.u64 	%rd117, [_Z7computeiiPfS__param_3];
	ld.param.u32 	%r153, [_Z7computeiiPfS__param_0];
	max.s32 	%r69, %r23, %r19;
	setp.ge.s32 	%p15, %r69, %r153;
	mul.lo.s32 	%r70, %r19, %r153;
	cvt.u64.u32 	%rd62, %r70;
	add.s64 	%rd64, %rd62, %rd42;
	cvta.to.global.u64 	%rd65, %rd117;
	shl.b64 	%rd66, %rd64, 2;
	add.s64 	%rd5, %rd65, %rd66;
	@%p15 bra 	$L__BB1_29;
	st.global.f32 	[%rd5+32], %f310;
$L__BB1_29:
	ld.param.u32 	%r154, [_Z7computeiiPfS__param_0];
	max.s32 	%r72, %r23, %r20;
	setp.ge.s32 	%p16, %r72, %r154;
	@%p16 bra 	$L__BB1_31;
	ld.param.u64 	%rd118, [_Z7computeiiPfS__param_3];
	ld.param.u32 	%r155, [_Z7computeiiPfS__param_0];
	cvta.to.global.u64 	%rd67, %rd118;
	mul.lo.s32 	%r73, %r20, %r155;
	cvt.u64.u32 	%rd68, %r73;
	add.s64 	%rd70, %rd68, %rd42;
	shl.b64 	%rd71, %rd70, 2;
	add.s64 	%rd72, %rd67, %rd71;
	st.global.f32 	[%rd72+32], %f309;
$L__BB1_31:
	ld.param.u64 	%rd119, [_Z7computeiiPfS__param_3];
	ld.param.u32 	%r156, [_Z7computeiiPfS__param_0];
	max.s32 	%r75, %r23, %r21;
	setp.ge.s32 	%p17, %r75, %r156;
	mul.lo.s32 	%r76, %r21, %r156;
	cvt.u64.u32 	%rd73, %r76;
	add.s64 	%rd75, %rd73, %rd42;
	cvta.to.global.u64 	%rd76, %rd119;
	shl.b64 	%rd77, %rd75, 2;
	add.s64 	%rd6, %rd76, %rd77;
	@%p17 bra 	$L__BB1_33;
	st.global.f32 	[%rd6+32], %f308;
$L__BB1_33:
	ld.param.u64 	%rd120, [_Z7computeiiPfS__param_3];
	ld.param.u32 	%r157, [_Z7computeiiPfS__param_0];
	max.s32 	%r78, %r23, %r22;
	setp.ge.s32 	%p18, %r78, %r157;
	mul.lo.s32 	%r79, %r22, %r157;
	cvt.u64.u32 	%rd78, %r79;
	add.s64 	%rd80, %rd78, %rd42;
	cvta.to.global.u64 	%rd81, %rd120;
	shl.b64 	%rd82, %rd80, 2;
	add.s64 	%rd7, %rd81, %rd82;
	@%p18 bra 	$L__BB1_35;
	st.global.f32 	[%rd7+32], %f307;
$L__BB1_35:
	ld.param.u32 	%r158, [_Z7computeiiPfS__param_0];
	add.s32 	%r25, %r14, 16;
	max.s32 	%r80, %r25, %r41;
	setp.ge.s32 	%p19, %r80, %r158;
	@%p19 bra 	$L__BB1_37;
	ld.param.u64 	%rd121, [_Z7computeiiPfS__param_3];
	ld.param.u32 	%r159, [_Z7computeiiPfS__param_0];
	cvta.to.global.u64 	%rd83, %rd121;
	mul.lo.s32 	%r81, %r41, %r159;
	cvt.u64.u32 	%rd84, %r81;
	add.s64 	%rd86, %rd84, %rd42;
	shl.b64 	%rd87, %rd86, 2;
	add.s64 	%rd88, %rd83, %rd87;
	st.global.f32 	[%rd88+64], %f306;
$L__BB1_37:
	ld.param.u32 	%r160, [_Z7computeiiPfS__param_0];
	max.s32 	%r82, %r25, %r16;
	setp.ge.s32 	%p20, %r82, %r160;
	@%p20 bra 	$L__BB1_39;
	st.global.f32 	[%rd2+64], %f305;
$L__BB1_39:
	ld.param.u32 	%r161, [_Z7computeiiPfS__param_0];
	max.s32 	%r83, %r25, %r17;
	setp.ge.s32 	%p21, %r83, %r161;
	@%p21 bra 	$L__BB1_41;
	st.global.f32 	[%rd3+64], %f304;
$L__BB1_41:
	ld.param.u64 	%rd122, [_Z7computeiiPfS__param_3];
	ld.param.u32 	%r162, [_Z7computeiiPfS__param_0];
	cvta.to.global.u64 	%rd89, %rd122;
	mul.lo.s32 	%r84, %r18, %r162;
	cvt.u64.u32 	%rd90, %r84;
	add.s64 	%rd92, %rd90, %rd42;
	shl.b64 	%rd93, %rd92, 2;
	add.s64 	%rd8, %rd89, %rd93;
	max.s32 	%r85, %r25, %r18;
	setp.ge.s32 	%p22, %r85, %r162;
	@%p22 bra 	$L__BB1_43;
	st.global.f32 	[%rd8+64], %f303;
$L__BB1_43:
	ld.param.u32 	%r163, [_Z7computeiiPfS__param_0];
	max.s32 	%r86, %r25, %r19;
	setp.ge.s32 	%p23, %r86, %r163;
	@%p23 bra 	$L__BB1_45;
	st.global.f32 	[%rd5+64], %f302;
$L__BB1_45:
	ld.param.u64 	%rd123, [_Z7computeiiPfS__param_3];
	ld.param.u32 	%r164, [_Z7computeiiPfS__param_0];
	cvta.to.global.u64 	%rd94, %rd123;
	mul.lo.s32 	%r87, %r20, %r164;
	cvt.u64.u32 	%rd95, %r87;
	add.s64 	%rd97, %rd95, %rd42;
	shl.b64 	%rd98, %rd97, 2;
	add.s64 	%rd9, %rd94, %rd98;
	max.s32 	%r88, %r25, %r20;
	setp.ge.s32 	%p24, %r88, %r164;
	@%p24 bra 	$L__BB1_47;
	st.global.f32 	[%rd9+64], %f301;
$L__BB1_47:
	ld.param.u32 	%r165, [_Z7computeiiPfS__param_0];
	max.s32 	%r89, %r25, %r21;
	setp.ge.s32 	%p25, %r89, %r165;
	@%p25 bra 	$L__BB1_49;
	st.global.f32 	[%rd6+64], %f300;
$L__BB1_49:
	ld.param.u32 	%r166, [_Z7computeiiPfS__param_0];
	max.s32 	%r90, %r25, %r22;
	setp.ge.s32 	%p26, %r90, %r166;
	@%p26 bra 	$L__BB1_51;
	st.global.f32 	[%rd7+64], %f299;
$L__BB1_51:
	ld.param.u64 	%rd124, [_Z7computeiiPfS__param_3];
	ld.param.u32 	%r167, [_Z7computeiiPfS__param_0];
	cvta.to.global.u64 	%rd99, %rd124;
	mul.lo.s32 	%r91, %r41, %r167;
	cvt.u64.u32 	%rd100, %r91;
	add.s64 	%rd102, %rd100, %rd42;
	shl.b64 	%rd103, %rd102, 2;
	add.s64 	%rd10, %rd99, %rd103;
	add.s32 	%r26, %r14, 24;
	max.s32 	%r92, %r26, %r41;
	setp.ge.s32 	%p27, %r92, %r167;
	@%p27 bra 	$L__BB1_53;
	st.global.f32 	[%rd10+96], %f298;
$L__BB1_53:
	ld.param.u32 	%r168, [_Z7computeiiPfS__param_0];
	max.s32 	%r93, %r26, %r16;
	setp.ge.s32 	%p28, %r93, %r168;
	@%p28 bra 	$L__BB1_55;
	st.global.f32 	[%rd2+96], %f297;
$L__BB1_55:
	ld.param.u32 	%r169, [_Z7computeiiPfS__param_0];
	max.s32 	%r94, %r26, %r17;
	setp.ge.s32 	%p29, %r94, %r169;
	@%p29 bra 	$L__BB1_57;
	st.global.f32 	[%rd3+96], %f296;
$L__BB1_57:
	ld.param.u32 	%r170, [_Z7computeiiPfS__param_0];
	max.s32 	%r95, %r26, %r18;
	setp.ge.s32 	%p30, %r95, %r170;
	@%p30 bra 	$L__BB1_59;
	st.global.f32 	[%rd8+96], %f295;
$L__BB1_59:
	ld.param.u32 	%r171, [_Z7computeiiPfS__param_0];
	max.s32 	%r96, %r26, %r19;
	setp.ge.s32 	%p31, %r96, %r171;
	@%p31 bra 	$L__BB1_61;
	st.global.f32 	[%rd5+96], %f294;
$L__BB1_61:
	ld.param.u32 	%r172, [_Z7computeiiPfS__param_0];
	max.s32 	%r97, %r26, %r20;
	setp.ge.s32 	%p32, %r97, %r172;
	@%p32 bra 	$L__BB1_63;
	st.global.f32 	[%rd9+96], %f293;
$L__BB1_63:
	ld.param.u32 	%r173, [_Z7computeiiPfS__param_0];
	max.s32 	%r98, %r26, %r21;
	setp.ge.s32 	%p33, %r98, %r173;
	@%p33 bra 	$L__BB1_65;
	st.global.f32 	[%rd6+96], %f292;
$L__BB1_65:
	ld.param.u32 	%r174, [_Z7computeiiPfS__param_0];
	max.s32 	%r99, %r26, %r22;
	setp.ge.s32 	%p34, %r99, %r174;
	@%p34 bra 	$L__BB1_67;
	st.global.f32 	[%rd7+96], %f291;
$L__BB1_67:
	ld.param.u32 	%r175, [_Z7computeiiPfS__param_0];
	add.s32 	%r27, %r14, 32;
	max.s32 	%r100, %r27, %r41;
	setp.ge.s32 	%p35, %r100, %r175;
	@%p35 bra 	$L__BB1_69;
	st.global.f32 	[%rd10+128], %f290;
$L__BB1_69:
	ld.param.u32 	%r176, [_Z7computeiiPfS__param_0];
	max.s32 	%r101, %r27, %r16;
	setp.ge.s32 	%p36, %r101, %r176;
	@%p36 bra 	$L__BB1_71;
	st.global.f32 	[%rd2+128], %f289;
$L__BB1_71:
	ld.param.u32 	%r177, [_Z7computeiiPfS__param_0];
	max.s32 	%r102, %r27, %r17;
	setp.ge.s32 	%p37, %r102, %r177;
	@%p37 bra 	$L__BB1_73;
	st.global.f32 	[%rd3+128], %f288;
$L__BB1_73:
	ld.param.u32 	%r178, [_Z7computeiiPfS__param_0];
	max.s32 	%r103, %r27, %r18;
	setp.ge.s32 	%p38, %r103, %r178;
	@%p38 bra 	$L__BB1_75;
	st.global.f32 	[%rd8+128], %f287;
$L__BB1_75:
	ld.param.u32 	%r179, [_Z7computeiiPfS__param_0];
	max.s32 	%r104, %r27, %r19;
	setp.ge.s32 	%p39, %r104, %r179;
	@%p39 bra 	$L__BB1_77;
	st.global.f32 	[%rd5+128], %f286;
$L__BB1_77:
	ld.param.u32 	%r180, [_Z7computeiiPfS__param_0];
	max.s32 	%r105, %r27, %r20;
	setp.ge.s32 	%p40, %r105, %r180;
	@%p40 bra 	$L__BB1_79;
	st.global.f32 	[%rd9+128], %f285;
$L__BB1_79:
	ld.param.u32 	%r181, [_Z7computeiiPfS__param_0];
	max.s32 	%r106, %r27, %r21;
	setp.ge.s32 	%p41, %r106, %r181;
	@%p41 bra 	$L__BB1_81;
	st.global.f32 	[%rd6+128], %f284;
$L__BB1_81:
	ld.param.u32 	%r182, [_Z7computeiiPfS__param_0];
	max.s32 	%r107, %r27, %r22;
	setp.ge.s32 	%p42, %r107, %r182;
	@%p42 bra 	$L__BB1_83;
	st.global.f32 	[%rd7+128], %f283;
$L__BB1_83:
	ld.param.u32 	%r183, [_Z7computeiiPfS__param_0];
	add.s32 	%r28, %r14, 40;
	max.s32 	%r108, %r28, %r41;
	setp.ge.s32 	%p43, %r108, %r183;
	@%p43 bra 	$L__BB1_85;
	st.global.f32 	[%rd10+160], %f282;
$L__BB1_85:
	ld.param.u32 	%r184, [_Z7computeiiPfS__param_0];
	max.s32 	%r109, %r28, %r16;
	setp.ge.s32 	%p44, %r109, %r184;
	@%p44 bra 	$L__BB1_87;
	st.global.f32 	[%rd2+160], %f281;
$L__BB1_87:
	ld.param.u32 	%r185, [_Z7computeiiPfS__param_0];
	max.s32 	%r110, %r28, %r17;
	setp.ge.s32 	%p45, %r110, %r185;
	@%p45 bra 	$L__BB1_89;
	st.global.f32 	[%rd3+160], %f280;
$L__BB1_89:
	ld.param.u32 	%r186, [_Z7computeiiPfS__param_0];
	max.s32 	%r111, %r28, %r18;
	setp.ge.s32 	%p46, %r111, %r186;
	@%p46 bra 	$L__BB1_91;
	st.global.f32 	[%rd8+160], %f279;
$L__BB1_91:
	ld.param.u32 	%r187, [_Z7computeiiPfS__param_0];
	max.s32 	%r112, %r28, %r19;
	setp.ge.s32 	%p47, %r112, %r187;
	@%p47 bra 	$L__BB1_93;
	st.global.f32 	[%rd5+160], %f278;
$L__BB1_93:
	ld.param.u32 	%r188, [_Z7computeiiPfS__param_0];
	max.s32 	%r113, %r28, %r20;
	setp.ge.s32 	%p48, %r113, %r188;
	@%p48 bra 	$L__BB1_95;
	st.global.f32 	[%rd9+160], %f277;
$L__BB1_95:
	ld.param.u32 	%r189, [_Z7computeiiPfS__param_0];
	max.s32 	%r114, %r28, %r21;
	setp.ge.s32 	%p49, %r114, %r189;
	@%p49 bra 	$L__BB1_97;
	st.global.f32 	[%rd6+160], %f276;
$L__BB1_97:
	ld.param.u32 	%r190, [_Z7computeiiPfS__param_0];
	max.s32 	%r115, %r28, %r22;
	setp.ge.s32 	%p50, %r115, %r190;
	@%p50 bra 	$L__BB1_99;
	st.global.f32 	[%rd7+160], %f275;
$L__BB1_99:
	ld.param.u32 	%r191, [_Z7computeiiPfS__param_0];
	add.s32 	%r29, %r14, 48;
	max.s32 	%r116, %r29, %r41;
	setp.ge.s32 	%p51, %r116, %r191;
	@%p51 bra 	$L__BB1_101;
	st.global.f32 	[%rd10+192], %f323;
$L__BB1_101:
	ld.param.u32 	%r192, [_Z7computeiiPfS__param_0];
	max.s32 	%r117, %r29, %r16;
	setp.ge.s32 	%p52, %r117, %r192;
	@%p52 bra 	$L__BB1_103;
	st.global.f32 	[%rd2+192], %f324;
$L__BB1_103:
	ld.param.u32 	%r193, [_Z7computeiiPfS__param_0];
	max.s32 	%r118, %r29, %r17;
	setp.ge.s32 	%p53, %r118, %r193;
	@%p53 bra 	$L__BB1_105;
	st.global.f32 	[%rd3+192], %f325;
$L__BB1_105:
	ld.param.u32 	%r194, [_Z7computeiiPfS__param_0];
	max.s32 	%r119, %r29, %r18;
	setp.ge.s32 	%p54, %r119, %r194;
	@%p54 bra 	$L__BB1_107;
	st.global.f32 	[%rd8+192], %f326;
$L__BB1_107:
	ld.param.u32 	%r195, [_Z7computeiiPfS__param_0];
	max.s32 	%r120, %r29, %r19;
	setp.ge.s32 	%p55, %r120, %r195;
	@%p55 bra 	$L__BB1_109;
	st.global.f32 	[%rd5+192], %f327;
$L__BB1_109:
	ld.param.u32 	%r196, [_Z7computeiiPfS__param_0];
	max.s32 	%r121, %r29, %r20;
	setp.ge.s32 	%p56, %r121, %r196;
	@%p56 bra 	$L__BB1_111;
	st.global.f32 	[%rd9+192], %f328;
$L__BB1_111:
	ld.param.u32 	%r197, [_Z7computeiiPfS__param_0];
	max.s32 	%r122, %r29, %r21;
	setp.ge.s32 	%p57, %r122, %r197;
	@%p57 bra 	$L__BB1_113;
	st.global.f32 	[%rd6+192], %f329;
$L__BB1_113:
	ld.param.u32 	%r198, [_Z7computeiiPfS__param_0];
	max.s32 	%r123, %r29, %r22;
	setp.ge.s32 	%p58, %r123, %r198;
	@%p58 bra 	$L__BB1_115;
	st.global.f32 	[%rd7+192], %f330;
$L__BB1_115:
	ld.param.u32 	%r199, [_Z7computeiiPfS__param_0];
	add.s32 	%r30, %r14, 56;
	max.s32 	%r124, %r30, %r41;
	setp.ge.s32 	%p59, %r124, %r199;
	@%p59 bra 	$L__BB1_117;
	st.global.f32 	[%rd10+224], %f331;
$L__BB1_117:
	ld.param.u32 	%r200, [_Z7computeiiPfS__param_0];
	max.s32 	%r125, %r30, %r16;
	setp.ge.s32 	%p60, %r125, %r200;
	@%p60 bra 	$L__BB1_119;
	st.global.f32 	[%rd2+224], %f332;
$L__BB1_119:
	ld.param.u32 	%r201, [_Z7computeiiPfS__param_0];
	max.s32 	%r126, %r30, %r17;
	setp.ge.s32 	%p61, %r126, %r201;
	@%p61 bra 	$L__BB1_121;
	st.global.f32 	[%rd3+224], %f333;
$L__BB1_121:
	ld.param.u32 	%r202, [_Z7computeiiPfS__param_0];
	max.s32 	%r127, %r30, %r18;
	setp.ge.s32 	%p62, %r127, %r202;
	@%p62 bra 	$L__BB1_123;
	st.global.f32 	[%rd8+224], %f334;
$L__BB1_123:
	ld.param.u32 	%r203, [_Z7computeiiPfS__param_0];
	max.s32 	%r128, %r30, %r19;
	setp.ge.s32 	%p63, %r128, %r203;
	@%p63 bra 	$L__BB1_125;
	st.global.f32 	[%rd5+224], %f335;
$L__BB1_125:
	ld.param.u32 	%r204, [_Z7computeiiPfS__param_0];
	max.s32 	%r129, %r30, %r20;
	setp.ge.s32 	%p64, %r129, %r204;
	@%p64 bra 	$L__BB1_127;
	st.global.f32 	[%rd9+224], %f336;
$L__BB1_127:
	ld.param.u32 	%r205, [_Z7computeiiPfS__param_0];
	max.s32 	%r130, %r30, %r21;
	setp.ge.s32 	%p65, %r130, %r205;
	@%p65 bra 	$L__BB1_129;
	st.global.f32 	[%rd6+224], %f337;
$L__BB1_129:
	ld.param.u32 	%r206, [_Z7computeiiPfS__param_0];
	max.s32 	%r131, %r30, %r22;
	setp.ge.s32 	%p66, %r131, %r206;
	@%p66 bra 	$L__BB1_131;
	st.global.f32 	[%rd7+224], %f338;
$L__BB1_131:
	ret;

}


// ===== COMPILED SASS (sm_100) =====

	.target	sm_100

	.elftype	@"ET_EXEC"


//--------------------- .note.nv.tkinfo           --------------------------
	.section	.note.nv.tkinfo,"",@"SHT_NOTE"
	.sectionflags	@"SHF_NOTE_NV_TKINFO"
	.tkinfo
        /*0018*/ 	.word	0x00000002
        /*0030*/ 	.string	""
        /*0030*/ 	.string	"ptxas"
        /*0030*/ 	.string	"Cuda compilation tools, release 13.0, V13.0.88"
        /*0030*/ 	.string	"Build cuda_13.0.r13.0/compiler.36424714_0"
        /*0030*/ 	.string	"-arch sm_100 -m 64 "



//--------------------- .note.nv.cuinfo           --------------------------
	.section	.note.nv.cuinfo,"",@"SHT_NOTE"
	.sectionflags	@"SHF_NOTE_NV_CUINFO"
        /*0018*/ 	.short	0x0002
        /*001a*/ 	.short	0x0064
        /*001c*/ 	.short	0x0082
	.zero		2


//--------------------- .nv.info                  --------------------------
	.section	.nv.info,"",@"SHT_CUDA_INFO"
	.align	4


	//----- nvinfo : EIATTR_REGCOUNT
	.align		4
        /*0000*/ 	.byte	0x04, 0x2f
        /*0002*/ 	.short	(.L_1 - .L_0)
	.align		4
.L_0:
        /*0004*/ 	.word	index@(_Z10precomputeiiPKfPf)
        /*0008*/ 	.word	0x00000020


	//----- nvinfo : EIATTR_FRAME_SIZE
	.align		4
.L_1:
        /*000c*/ 	.byte	0x04, 0x11
        /*000e*/ 	.short	(.L_3 - .L_2)
	.align		4
.L_2:
        /*0010*/ 	.word	index@($__internal_1_$__cuda_sm3x_div_rn_noftz_f32_slowpath)
        /*0014*/ 	.word	0x00000000


	//----- nvinfo : EIATTR_FRAME_SIZE
	.align		4
.L_3:
        /*0018*/ 	.byte	0x04, 0x11
        /*001a*/ 	.short	(.L_5 - .L_4)
	.align		4
.L_4:
        /*001c*/ 	.word	index@($__internal_0_$__cuda_sm20_sqrt_rn_f32_slowpath)
        /*0020*/ 	.word	0x00000000


	//----- nvinfo : EIATTR_FRAME_SIZE
	.align		4
.L_5:
        /*0024*/ 	.byte	0x04, 0x11
        /*0026*/ 	.short	(.L_7 - .L_6)
	.align		4
.L_6:
        /*0028*/ 	.word	index@(_Z10precomputeiiPKfPf)
        /*002c*/ 	.word	0x00000000


	//----- nvinfo : EIATTR_REGCOUNT
	.align		4
.L_7:
        /*0030*/ 	.byte	0x04, 0x2f
        /*0032*/ 	.short	(.L_9 - .L_8)
	.align		4
.L_8:
        /*0034*/ 	.word	index@(_Z7computeiiPfS_)
        /*0038*/ 	.word	0x00000060


	//----- nvinfo : EIATTR_FRAME_SIZE
	.align		4
.L_9:
        /*003c*/ 	.byte	0x04, 0x11
        /*003e*/ 	.short	(.L_11 - .L_10)
	.align		4
.L_10:
        /*0040*/ 	.word	index@(_Z7computeiiPfS_)
        /*0044*/ 	.word	0x00000000


	//----- nvinfo : EIATTR_MIN_STACK_SIZE
	.align		4
.L_11:
        /*0048*/ 	.byte	0x04, 0x12
        /*004a*/ 	.short	(.L_13 - .L_12)
	.align		4
.L_12:
        /*004c*/ 	.word	index@(_Z7computeiiPfS_)
        /*0050*/ 	.word	0x00000000


	//----- nvinfo : EIATTR_MIN_STACK_SIZE
	.align		4
.L_13:
        /*0054*/ 	.byte	0x04, 0x12
        /*0056*/ 	.short	(.L_15 - .L_14)
	.align		4
.L_14:
        /*0058*/ 	.word	index@(_Z10precomputeiiPKfPf)
        /*005c*/ 	.word	0x00000000
.L_15:


//--------------------- .nv.compat                --------------------------
	.section	.nv.compat,"",@"SHT_CUDA_COMPAT_INFO"
	.align	4
        /*0000*/ 	.byte	0x02, 0x09, 0x00, 0x00, 0x02, 0x02, 0x01, 0x00, 0x02, 0x05, 0x05, 0x00, 0x03, 0x07, 0x01, 0x01
        /*0010*/ 	.byte	0x02, 0x03, 0x00, 0x00, 0x02, 0x06, 0x01, 0x00, 0x04, 0x0b, 0x08, 0x00, 0x01, 0x00, 0x00, 0x00
        /*0020*/ 	.byte	0x00, 0x00, 0x00, 0x00


//--------------------- .nv.info._Z7computeiiPfS_ --------------------------
	.section	.nv.info._Z7computeiiPfS_,"",@"SHT_CUDA_INFO"
	.sectionflags	@""
	.align	4


	//----- nvinfo : EIATTR_CUDA_API_VERSION
	.align		4
        /*0000*/ 	.byte	0x04, 0x37
        /*0002*/ 	.short	(.L_17 - .L_16)
.L_16:
        /*0004*/ 	.word	0x00000082


	//----- nvinfo : EIATTR_KPARAM_INFO
	.align		4
.L_17:
        /*0008*/ 	.byte	0x04, 0x17
        /*000a*/ 	.short	(.L_19 - .L_18)
.L_18:
        /*000c*/ 	.word	0x00000000
        /*0010*/ 	.short	0x0003
        /*0012*/ 	.short	0x0010
        /*0014*/ 	.byte	0x00, 0xf5, 0x21, 0x00


	//----- nvinfo : EIATTR_KPARAM_INFO
	.align		4
.L_19:
        /*0018*/ 	.byte	0x04, 0x17
        /*001a*/ 	.short	(.L_21 - .L_20)
.L_20:
        /*001c*/ 	.word	0x00000000
        /*0020*/ 	.short	0x0002
        /*0022*/ 	.short	0x0008
        /*0024*/ 	.byte	0x00, 0xf5, 0x21, 0x00


	//----- nvinfo : EIATTR_KPARAM_INFO
	.align		4
.L_21:
        /*0028*/ 	.byte	0x04, 0x17
        /*002a*/ 	.short	(.L_23 - .L_22)
.L_22:
        /*002c*/ 	.word	0x00000000
        /*0030*/ 	.short	0x0001
        /*0032*/ 	.short	0x0004
        /*0034*/ 	.byte	0x00, 0xf0, 0x11, 0x00


	//----- nvinfo : EIATTR_KPARAM_INFO
	.align		4
.L_23:
        /*0038*/ 	.byte	0x04, 0x17
        /*003a*/ 	.short	(.L_25 - .L_24)
.L_24:
        /*003c*/ 	.word	0x00000000
        /*0040*/ 	.short	0x0000
        /*0042*/ 	.short	0x0000
        /*0044*/ 	.byte	0x00, 0xf0, 0x11, 0x00


	//----- nvinfo : EIATTR_SPARSE_MMA_MASK
	.align		4
.L_25:
        /*0048*/ 	.byte	0x03, 0x50
        /*004a*/ 	.short	0x0000


	//----- nvinfo : EIATTR_MAXREG_COUNT
	.align		4
        /*004c*/ 	.byte	0x03, 0x1b
        /*004e*/ 	.short	0x00ff


	//----- nvinfo : EIATTR_MERCURY_ISA_VERSION
	.align		4
        /*0050*/ 	.byte	0x03, 0x5f
        /*0052*/ 	.short	0x0101


	//----- nvinfo : EIATTR_VRC_CTA_INIT_COUNT
	.align		4
        /*0054*/ 	.byte	0x02, 0x4a
	.zero		1
	.zero		1


	//----- nvinfo : EIATTR_EXIT_INSTR_OFFSETS
	.align		4
        /*0058*/ 	.byte	0x04, 0x1c
        /*005a*/ 	.short	(.L_27 - .L_26)


	//   ....[0]....
.L_26:
        /*005c*/ 	.word	0x00001a10


	//   ....[1]....
        /*0060*/ 	.word	0x00001a30


	//----- nvinfo : EIATTR_CBANK_PARAM_SIZE
	.align		4
.L_27:
        /*0064*/ 	.byte	0x03, 0x19
        /*0066*/ 	.short	0x0018


	//----- nvinfo : EIATTR_PARAM_CBANK
	.align		4
        /*0068*/ 	.byte	0x04, 0x0a
        /*006a*/ 	.short	(.L_29 - .L_28)
	.align		4
.L_28:
        /*006c*/ 	.word	index@(.nv.constant0._Z7computeiiPfS_)
        /*0070*/ 	.short	0x0380
        /*0072*/ 	.short	0x0018


	//----- nvinfo : EIATTR_SW_WAR
	.align		4
.L_29:
        /*0074*/ 	.byte	0x04, 0x36
        /*0076*/ 	.short	(.L_31 - .L_30)
.L_30:
        /*0078*/ 	.word	0x00000008
.L_31:


//--------------------- .nv.info._Z10precomputeiiPKfPf --------------------------
	.section	.nv.info._Z10precomputeiiPKfPf,"",@"SHT_CUDA_INFO"
	.sectionflags	@""
	.align	4


	//----- nvinfo : EIATTR_CUDA_API_VERSION
	.align		4
        /*0000*/ 	.byte	0x04, 0x37
        /*0002*/ 	.short	(.L_33 - .L_32)
.L_32:
        /*0004*/ 	.word	0x00000082


	//----- nvinfo : EIATTR_KPARAM_INFO
	.align		4
.L_33:
        /*0008*/ 	.byte	0x04, 0x17
        /*000a*/ 	.short	(.L_35 - .L_34)
.L_34:
        /*000c*/ 	.word	0x00000000
        /*0010*/ 	.short	0x0003
        /*0012*/ 	.short	0x0010
        /*0014*/ 	.byte	0x00, 0xf5, 0x21, 0x00


	//----- nvinfo : EIATTR_KPARAM_INFO
	.align		4
.L_35:
        /*0018*/ 	.byte	0x04, 0x17
        /*001a*/ 	.short	(.L_37 - .L_36)
.L_36:
        /*001c*/ 	.word	0x00000000
        /*0020*/ 	.short	0x0002
        /*0022*/ 	.short	0x0008
        /*0024*/ 	.byte	0x00, 0xf5, 0x21, 0x00


	//----- nvinfo : EIATTR_KPARAM_INFO
	.align		4
.L_37:
        /*0028*/ 	.byte	0x04, 0x17
        /*002a*/ 	.short	(.L_39 - .L_38)
.L_38:
        /*002c*/ 	.word	0x00000000
        /*0030*/ 	.short	0x0001
        /*0032*/ 	.short	0x0004
        /*0034*/ 	.byte	0x00, 0xf0, 0x11, 0x00


	//----- nvinfo : EIATTR_KPARAM_INFO
	.align		4
.L_39:
        /*0038*/ 	.byte	0x04, 0x17
        /*003a*/ 	.short	(.L_41 - .L_40)
.L_40:
        /*003c*/ 	.word	0x00000000
        /*0040*/ 	.short	0x0000
        /*0042*/ 	.short	0x0000
        /*0044*/ 	.byte	0x00, 0xf0, 0x11, 0x00


	//----- nvinfo : EIATTR_SPARSE_MMA_MASK
	.align		4
.L_41:
        /*0048*/ 	.byte	0x03, 0x50
        /*004a*/ 	.short	0x0000


	//----- nvinfo : EIATTR_MAXREG_COUNT
	.align		4
        /*004c*/ 	.byte	0x03, 0x1b
        /*004e*/ 	.short	0x00ff


	//----- nvinfo : EIATTR_MERCURY_ISA_VERSION
	.align		4
        /*0050*/ 	.byte	0x03, 0x5f
        /*0052*/ 	.short	0x0101


	//----- nvinfo : EIATTR_VRC_CTA_INIT_COUNT
	.align		4
        /*0054*/ 	.byte	0x02, 0x4a
	.zero		1
	.zero		1


	//----- nvinfo : EIATTR_EXIT_INSTR_OFFSETS
	.align		4
        /*0058*/ 	.byte	0x04, 0x1c
        /*005a*/ 	.short	(.L_43 - .L_42)


	//   ....[0]....
.L_42:
        /*005c*/ 	.word	0x00000070


	//   ....[1]....
        /*0060*/ 	.word	0x000010d0


	//   ....[2]....
        /*0064*/ 	.word	0x000024b0


	//   ....[3]....
        /*0068*/ 	.word	0x00002eb0


	//   ....[4]....
        /*006c*/ 	.word	0x000033f0


	//   ....[5]....
        /*0070*/ 	.word	0x000035a0


	//----- nvinfo : EIATTR_CRS_STACK_SIZE
	.align		4
.L_43:
        /*0074*/ 	.byte	0x04, 0x1e
        /*0076*/ 	.short	(.L_45 - .L_44)
.L_44:
        /*0078*/ 	.word	0x00000000


	//----- nvinfo : EIATTR_CBANK_PARAM_SIZE
	.align		4
.L_45:
        /*007c*/ 	.byte	0x03, 0x19
        /*007e*/ 	.short	0x0018


	//----- nvinfo : EIATTR_PARAM_CBANK
	.align		4
        /*0080*/ 	.byte	0x04, 0x0a
        /*0082*/ 	.short	(.L_47 - .L_46)
	.align		4
.L_46:
        /*0084*/ 	.word	index@(.nv.constant0._Z10precomputeiiPKfPf)
        /*0088*/ 	.short	0x0380
        /*008a*/ 	.short	0x0018


	//----- nvinfo : EIATTR_SW_WAR
	.align		4
.L_47:
        /*008c*/ 	.byte	0x04, 0x36
        /*008e*/ 	.short	(.L_49 - .L_48)
.L_48:
        /*0090*/ 	.word	0x00000008
.L_49:


//--------------------- .nv.callgraph             --------------------------
	.section	.nv.callgraph,"",@"SHT_CUDA_CALLGRAPH"
	.align	4
	.sectionentsize	8
	.align		4
        /*0000*/ 	.word	0x00000000
	.align		4
        /*0004*/ 	.word	0xffffffff
	.align		4
        /*0008*/ 	.word	0x00000000
	.align		4
        /*000c*/ 	.word	0xfffffffe
	.align		4
        /*0010*/ 	.word	0x00000000
	.align		4
        /*0014*/ 	.word	0xfffffffd
	.align		4
        /*0018*/ 	.word	0x00000000
	.align		4
        /*001c*/ 	.word	0xfffffffc


//--------------------- .text._Z7computeiiPfS_    --------------------------
	.section	.text._Z7computeiiPfS_,"ax",@progbits
	.align	128
        .global         _Z7computeiiPfS_
        .type           _Z7computeiiPfS_,@function
        .size           _Z7computeiiPfS_,(.L_x_97 - _Z7computeiiPfS_)
        .other          _Z7computeiiPfS_,@"STO_CUDA_ENTRY STV_DEFAULT"
_Z7computeiiPfS_:
.text._Z7computeiiPfS_:
[----:B------:R-:W-:Y:S01]  /*0000*/  LDC R1, c[0x0][0x37c] ;  /* 0x0000df00ff017b82 */ /* 0x000fe20000000800 */
[----:B------:R-:W0:Y:S01]  /*0010*/  LDCU UR4, c[0x0][0x384] ;  /* 0x00007080ff0477ac */ /* 0x000e220008000800 */
[----:B------:R-:W1:Y:S01]  /*0020*/  S2R R20, SR_TID.X ;  /* 0x0000000000147919 */ /* 0x000e620000002100 */
[----:B------:R-:W-:Y:S02]  /*0030*/  CS2R R16, SRZ ;  /* 0x0000000000107805 */ /* 0x000fe4000001ff00 */
[----:B------:R-:W-:Y:S01]  /*0040*/  CS2R R32, SRZ ;  /* 0x0000000000207805 */ /* 0x000fe2000001ff00 */
[----:B------:R-:W-:Y:S01]  /*0050*/  IMAD.MOV.U32 R30, RZ, RZ, RZ ;  /* 0x000000ffff1e7224 */ /* 0x000fe200078e00ff */
[----:B------:R-:W2:Y:S01]  /*0060*/  S2R R51, SR_TID.Y ;  /* 0x0000000000337919 */ /* 0x000ea20000002200 */
[----:B------:R-:W-:Y:S02]  /*0070*/  CS2R R34, SRZ ;  /* 0x0000000000227805 */ /* 0x000fe4000001ff00 */
[----:B------:R-:W-:-:S02]  /*0080*/  CS2R R36, SRZ ;  /* 0x0000000000247805 */ /* 0x000fc4000001ff00 */
[----:B------:R-:W-:Y:S01]  /*0090*/  CS2R R38, SRZ ;  /* 0x0000000000267805 */ /* 0x000fe2000001ff00 */
[----:B------:R-:W3:Y:S01]  /*00a0*/  S2R R31, SR_CTAID.X ;  /* 0x00000000001f7919 */ /* 0x000ee20000002500 */
[----:B------:R-:W-:Y:S02]  /*00b0*/  CS2R R40, SRZ ;  /* 0x0000000000287805 */ /* 0x000fe4000001ff00 */
[----:B------:R-:W-:Y:S02]  /*00c0*/  CS2R R58, SRZ ;  /* 0x00000000003a7805 */ /* 0x000fe4000001ff00 */
[----:B------:R-:W-:Y:S01]  /*00d0*/  CS2R R60, SRZ ;  /* 0x00000000003c7805 */ /* 0x000fe2000001ff00 */
[----:B------:R-:W4:Y:S01]  /*00e0*/  S2R R28, SR_CTAID.Y ;  /* 0x00000000001c7919 */ /* 0x000f220000002600 */
[----:B------:R-:W-:Y:S02]  /*00f0*/  CS2R R62, SRZ ;  /* 0x00000000003e7805 */ /* 0x000fe4000001ff00 */
[----:B------:R-:W-:-:S02]  /*0100*/  CS2R R64, SRZ ;  /* 0x0000000000407805 */ /* 0x000fc4000001ff00 */
[----:B------:R-:W-:Y:S01]  /*0110*/  CS2R R66, SRZ ;  /* 0x0000000000427805 */ /* 0x000fe2000001ff00 */
[----:B------:R-:W1:Y:S01]  /*0120*/  S2R R18, SR_TID.X ;  /* 0x0000000000127919 */ /* 0x000e620000002100 */
[----:B0-----:R-:W-:Y:S01]  /*0130*/  UISETP.GE.AND UP0, UPT, UR4, 0x1, UPT ;  /* 0x000000010400788c */ /* 0x001fe2000bf06270 */
[----:B------:R-:W-:Y:S02]  /*0140*/  CS2R R68, SRZ ;  /* 0x0000000000447805 */ /* 0x000fe4000001ff00 */
[----:B------:R-:W-:Y:S01]  /*0150*/  CS2R R70, SRZ ;  /* 0x0000000000467805 */ /* 0x000fe2000001ff00 */
[----:B------:R-:W0:Y:S01]  /*0160*/  S2R R47, SR_TID.Y ;  /* 0x00000000002f7919 */ /* 0x000e220000002200 */
[----:B------:R-:W-:Y:S02]  /*0170*/  CS2R R72, SRZ ;  /* 0x0000000000487805 */ /* 0x000fe4000001ff00 */
[----:B------:R-:W-:Y:S02]  /*0180*/  CS2R R74, SRZ ;  /* 0x00000000004a7805 */ /* 0x000fe4000001ff00 */
[----:B------:R-:W-:-:S02]  /*0190*/  CS2R R76, SRZ ;  /* 0x00000000004c7805 */ /* 0x000fc4000001ff00 */
[----:B------:R-:W-:Y:S02]  /*01a0*/  CS2R R78, SRZ ;  /* 0x00000000004e7805 */ /* 0x000fe4000001ff00 */
[----:B------:R-:W-:Y:S02]  /*01b0*/  CS2R R14, SRZ ;  /* 0x00000000000e7805 */ /* 0x000fe4000001ff00 */
[----:B------:R-:W-:Y:S02]  /*01c0*/  CS2R R2, SRZ ;  /* 0x0000000000027805 */ /* 0x000fe4000001ff00 */
[----:B------:R-:W-:Y:S02]  /*01d0*/  CS2R R4, SRZ ;  /* 0x0000000000047805 */ /* 0x000fe4000001ff00 */
[----:B------:R-:W-:Y:S02]  /*01e0*/  CS2R R6, SRZ ;  /* 0x0000000000067805 */ /* 0x000fe4000001ff00 */
[----:B------:R-:W-:-:S02]  /*01f0*/  CS2R R8, SRZ ;  /* 0x0000000000087805 */ /* 0x000fc4000001ff00 */
[----:B------:R-:W-:Y:S01]  /*0200*/  CS2R R10, SRZ ;  /* 0x00000000000a7805 */ /* 0x000fe2000001ff00 */
[----:B------:R-:W-:Y:S01]  /*0210*/  IMAD.MOV.U32 R81, RZ, RZ, RZ ;  /* 0x000000ffff517224 */ /* 0x000fe200078e00ff */
[----:B------:R-:W-:Y:S01]  /*0220*/  CS2R R12, SRZ ;  /* 0x00000000000c7805 */ /* 0x000fe2000001ff00 */
[----:B------:R-:W-:Y:S01]  /*0230*/  IMAD.MOV.U32 R85, RZ, RZ, RZ ;  /* 0x000000ffff557224 */ /* 0x000fe200078e00ff */
[----:B------:R-:W0:Y:S01]  /*0240*/  LDCU.64 UR6, c[0x0][0x358] ;  /* 0x00006b00ff0677ac */ /* 0x000e220008000a00 */
[----:B------:R-:W-:Y:S02]  /*0250*/  IMAD.MOV.U32 R83, RZ, RZ, RZ ;  /* 0x000000ffff537224 */ /* 0x000fe400078e00ff */
[----:B------:R-:W-:Y:S02]  /*0260*/  IMAD.MOV.U32 R89, RZ, RZ, RZ ;  /* 0x000000ffff597224 */ /* 0x000fe400078e00ff */
[----:B------:R-:W-:Y:S02]  /*0270*/  IMAD.MOV.U32 R93, RZ, RZ, RZ ;  /* 0x000000ffff5d7224 */ /* 0x000fe400078e00ff */
[----:B------:R-:W-:-:S02]  /*0280*/  IMAD.MOV.U32 R91, RZ, RZ, RZ ;  /* 0x000000ffff5b7224 */ /* 0x000fc400078e00ff */
[----:B------:R-:W-:Y:S02]  /*0290*/  IMAD.MOV.U32 R57, RZ, RZ, RZ ;  /* 0x000000ffff397224 */ /* 0x000fe400078e00ff */
[----:B------:R-:W-:Y:S02]  /*02a0*/  IMAD.MOV.U32 R49, RZ, RZ, RZ ;  /* 0x000000ffff317224 */ /* 0x000fe400078e00ff */
[----:B------:R-:W-:Y:S02]  /*02b0*/  IMAD.MOV.U32 R29, RZ, RZ, RZ ;  /* 0x000000ffff1d7224 */ /* 0x000fe400078e00ff */
[----:B------:R-:W-:Y:S02]  /*02c0*/  IMAD.MOV.U32 R27, RZ, RZ, RZ ;  /* 0x000000ffff1b7224 */ /* 0x000fe400078e00ff */
[----:B------:R-:W-:Y:S02]  /*02d0*/  IMAD.MOV.U32 R25, RZ, RZ, RZ ;  /* 0x000000ffff197224 */ /* 0x000fe400078e00ff */
[----:B------:R-:W-:-:S02]  /*02e0*/  IMAD.MOV.U32 R23, RZ, RZ, RZ ;  /* 0x000000ffff177224 */ /* 0x000fc400078e00ff */
[----:B------:R-:W-:Y:S02]  /*02f0*/  IMAD.MOV.U32 R21, RZ, RZ, RZ ;  /* 0x000000ffff157224 */ /* 0x000fe400078e00ff */
[----:B------:R-:W-:Y:S02]  /*0300*/  IMAD.MOV.U32 R19, RZ, RZ, RZ ;  /* 0x000000ffff137224 */ /* 0x000fe400078e00ff */
[----:B------:R-:W-:Y:S01]  /*0310*/  IMAD.MOV.U32 R0, RZ, RZ, RZ ;  /* 0x000000ffff007224 */ /* 0x000fe200078e00ff */
[----:B01234-:R-:W-:Y:S06]  /*0320*/  BRA.U !UP0, `(.L_x_0) ;  /* 0x0000000508747547 */ /* 0x01ffec000b800000 */
[----:B------:R-:W-:Y:S01]  /*0330*/  IMAD R51, R28, 0x40, R51 ;  /* 0x000000401c337824 */ /* 0x000fe200078e0233 */
[----:B------:R-:W0:Y:S01]  /*0340*/  LDCU UR5, c[0x0][0x380] ;  /* 0x00007000ff0577ac */ /* 0x000e220008000800 */
[----:B------:R-:W-:Y:S02]  /*0350*/  IMAD R53, R31, 0x40, R20 ;  /* 0x000000401f357824 */ /* 0x000fe400078e0214 */
[----:B------:R-:W-:Y:S01]  /*0360*/  IMAD.MOV.U32 R17, RZ, RZ, RZ ;  /* 0x000000ffff117224 */ /* 0x000fe200078e00ff */
[----:B------:R-:W-:-:S12]  /*0370*/  UIADD3 UR4, UPT, UPT, -UR4, URZ, URZ ;  /* 0x000000ff04047290 */ /* 0x000fd8000fffe1ff */
.L_x_1:
[----:B------:R-:W1:Y:S02]  /*0380*/  LDC.64 R42, c[0x0][0x388] ;  /* 0x0000e200ff2a7b82 */ /* 0x000e640000000a00 */
[----:B-1----:R-:W-:-:S04]  /*0390*/  IMAD.WIDE R44, R53, 0x4, R42 ;  /* 0x00000004352c7825 */ /* 0x002fc800078e022a */
[C---:B------:R-:W-:Y:S01]  /*03a0*/  IMAD.WIDE R42, R51.reuse, 0x4, R42 ;  /* 0x00000004332a7825 */ /* 0x040fe200078e022a */
[----:B------:R-:W2:Y:S04]  /*03b0*/  LDG.E R20, desc[UR6][R44.64] ;  /* 0x000000062c147981 */ /* 0x000ea8000c1e1900 */
[----:B------:R-:W2:Y:S04]  /*03c0*/  LDG.E R50, desc[UR6][R42.64] ;  /* 0x000000062a327981 */ /* 0x000ea8000c1e1900 */
[----:B------:R-:W3:Y:S04]  /*03d0*/  LDG.E R55, desc[UR6][R44.64+0x20] ;  /* 0x000020062c377981 */ /* 0x000ee8000c1e1900 */
[----:B------:R-:W4:Y:S04]  /*03e0*/  LDG.E R22, desc[UR6][R44.64+0x40] ;  /* 0x000040062c167981 */ /* 0x000f28000c1e1900 */
[----:B------:R-:W5:Y:S04]  /*03f0*/  LDG.E R24, desc[UR6][R44.64+0x60] ;  /* 0x000060062c187981 */ /* 0x000f68000c1e1900 */
        /* <DEDUP_REMOVED lines=10> */
[----:B------:R-:W5:Y:S01]  /*04a0*/  LDG.E R86, desc[UR6][R42.64+0xe0] ;  /* 0x0000e0062a567981 */ /* 0x000f62000c1e1900 */
[----:B------:R-:W-:Y:S01]  /*04b0*/  UIADD3 UR4, UPT, UPT, UR4, 0x1, URZ ;  /* 0x0000000104047890 */ /* 0x000fe2000fffe0ff */
[----:B0-----:R-:W-:-:S02]  /*04c0*/  VIADD R51, R51, UR5 ;  /* 0x0000000533337c36 */ /* 0x001fc40008000000 */
[----:B------:R-:W-:Y:S01]  /*04d0*/  VIADD R53, R53, UR5 ;  /* 0x0000000535357c36 */ /* 0x000fe20008000000 */
[----:B------:R-:W-:Y:S01]  /*04e0*/  UISETP.NE.AND UP0, UPT, UR4, URZ, UPT ;  /* 0x000000ff0400728c */ /* 0x000fe2000bf05270 */
[-C--:B--2---:R-:W-:Y:S01]  /*04f0*/  FFMA R49, R20, R50.reuse, R49 ;  /* 0x0000003214317223 */ /* 0x084fe20000000031 */
[-C--:B---3--:R-:W-:Y:S01]  /*0500*/  FFMA R81, R55, R50.reuse, R81 ;  /* 0x0000003237517223 */ /* 0x088fe20000000051 */
[-C--:B----4-:R-:W-:Y:S01]  /*0510*/  FFMA R79, R22, R50.reuse, R79 ;  /* 0x00000032164f7223 */ /* 0x090fe2000000004f */
[-C--:B-----5:R-:W-:Y:S01]  /*0520*/  FFMA R71, R24, R50.reuse, R71 ;  /* 0x0000003218477223 */ /* 0x0a0fe20000000047 */
[-C--:B------:R-:W-:Y:S01]  /*0530*/  FFMA R63, R26, R50.reuse, R63 ;  /* 0x000000321a3f7223 */ /* 0x080fe2000000003f */
[-C--:B------:R-:W-:Y:S01]  /*0540*/  FFMA R38, R87, R50.reuse, R38 ;  /* 0x0000003257267223 */ /* 0x080fe20000000026 */
[-C--:B------:R-:W-:Y:S01]  /*0550*/  FFMA R29, R46, R50.reuse, R29 ;  /* 0x000000322e1d7223 */ /* 0x080fe2000000001d */
[----:B------:R-:W-:Y:S01]  /*0560*/  FFMA R13, R48, R50, R13 ;  /* 0x00000032300d7223 */ /* 0x000fe2000000000d */
[-C--:B------:R-:W-:Y:S01]  /*0570*/  FFMA R57, R20, R52.reuse, R57 ;  /* 0x0000003414397223 */ /* 0x080fe20000000039 */
[-C--:B------:R-:W-:Y:S01]  /*0580*/  FFMA R10, R55, R52.reuse, R10 ;  /* 0x00000034370a7223 */ /* 0x080fe2000000000a */
[-C--:B------:R-:W-:Y:S01]  /*0590*/  FFMA R77, R22, R52.reuse, R77 ;  /* 0x00000034164d7223 */ /* 0x080fe2000000004d */
[-C--:B------:R-:W-:Y:S01]  /*05a0*/  FFMA R69, R24, R52.reuse, R69 ;  /* 0x0000003418457223 */ /* 0x080fe20000000045 */
        /* <DEDUP_REMOVED lines=52> */
[----:B------:R-:W-:Y:S06]  /*08f0*/  BRA.U UP0, `(.L_x_1) ;  /* 0xfffffff900a07547 */ /* 0x000fec000b83ffff */
.L_x_0:
[----:B------:R-:W0:Y:S01]  /*0900*/  LDCU UR4, c[0x0][0x380] ;  /* 0x00007000ff0477ac */ /* 0x000e220008000800 */
[----:B------:R-:W-:Y:S02]  /*0910*/  IMAD R31, R31, 0x40, R18 ;  /* 0x000000401f1f7824 */ /* 0x000fe400078e0212 */
[----:B------:R-:W-:Y:S01]  /*0920*/  IMAD R28, R28, 0x40, R47 ;  /* 0x000000401c1c7824 */ /* 0x000fe200078e022f */
[----:B------:R-:W1:Y:S01]  /*0930*/  LDCU.64 UR8, c[0x0][0x390] ;  /* 0x00007200ff0877ac */ /* 0x000e620008000a00 */
[----:B------:R-:W-:Y:S02]  /*0940*/  VIADD R87, R31, 0x8 ;  /* 0x000000081f577836 */ /* 0x000fe40000000000 */
[C---:B------:R-:W-:Y:S01]  /*0950*/  VIADD R26, R28.reuse, 0x8 ;  /* 0x000000081c1a7836 */ /* 0x040fe20000000000 */
[C---:B------:R-:W-:Y:S01]  /*0960*/  VIMNMX R18, PT, PT, R28.reuse, R31, !PT ;  /* 0x0000001f1c127248 */ /* 0x040fe20007fe0100 */
[C---:B------:R-:W-:Y:S02]  /*0970*/  VIADD R24, R28.reuse, 0x10 ;  /* 0x000000101c187836 */ /* 0x040fe40000000000 */
[----:B------:R-:W-:-:S02]  /*0980*/  VIADD R22, R28, 0x18 ;  /* 0x000000181c167836 */ /* 0x000fc40000000000 */
[C---:B------:R-:W-:Y:S02]  /*0990*/  VIADD R80, R28.reuse, 0x30 ;  /* 0x000000301c507836 */ /* 0x040fe40000000000 */
[----:B------:R-:W-:Y:S01]  /*09a0*/  VIADD R82, R28, 0x38 ;  /* 0x000000381c527836 */ /* 0x000fe20000000000 */
[C---:B------:R-:W-:Y:S02]  /*09b0*/  VIMNMX R20, PT, PT, R31.reuse, R22, !PT ;  /* 0x000000161f147248 */ /* 0x040fe40007fe0100 */
[----:B0-----:R-:W-:Y:S01]  /*09c0*/  ISETP.GE.AND P0, PT, R18, UR4, PT ;  /* 0x0000000412007c0c */ /* 0x001fe2000bf06270 */
[----:B------:R-:W-:Y:S01]  /*09d0*/  IMAD R84, R28, UR4, RZ ;  /* 0x000000041c547c24 */ /* 0x000fe2000f8e02ff */
[----:B------:R-:W-:Y:S01]  /*09e0*/  VIMNMX R18, PT, PT, R31, R26, !PT ;  /* 0x0000001a1f127248 */ /* 0x000fe20007fe0100 */
[----:B------:R-:W-:Y:S01]  /*09f0*/  IMAD R86, R26, UR4, RZ ;  /* 0x000000041a567c24 */ /* 0x000fe2000f8e02ff */
[----:B------:R-:W-:Y:S01]  /*0a00*/  ISETP.GE.AND P6, PT, R20, UR4, PT ;  /* 0x0000000414007c0c */ /* 0x000fe2000bfc6270 */
[----:B------:R-:W-:Y:S01]  /*0a10*/  VIADD R20, R28, 0x20 ;  /* 0x000000201c147836 */ /* 0x000fe20000000000 */
[----:B------:R-:W-:-:S02]  /*0a20*/  ISETP.GE.AND P2, PT, R18, UR4, PT ;  /* 0x0000000412007c0c */ /* 0x000fc4000bf46270 */
[C---:B------:R-:W-:Y:S02]  /*0a30*/  VIMNMX R18, PT, PT, R31.reuse, R24, !PT ;  /* 0x000000181f127248 */ /* 0x040fe40007fe0100 */
[C---:B------:R-:W-:Y:S02]  /*0a40*/  VIMNMX R48, PT, PT, R31.reuse, R80, !PT ;  /* 0x000000501f307248 */ /* 0x040fe40007fe0100 */
[----:B------:R-:W-:Y:S01]  /*0a50*/  ISETP.GE.AND P4, PT, R18, UR4, PT ;  /* 0x0000000412007c0c */ /* 0x000fe2000bf86270 */
[----:B------:R-:W0:Y:S01]  /*0a60*/  @!P0 LDC.64 R46, c[0x0][0x390] ;  /* 0x0000e400ff2e8b82 */ /* 0x000e220000000a00 */
[C---:B------:R-:W-:Y:S01]  /*0a70*/  VIMNMX R18, PT, PT, R31.reuse, R20, !PT ;  /* 0x000000141f127248 */ /* 0x040fe20007fe0100 */
[--C-:B------:R-:W-:Y:S01]  /*0a80*/  @!P0 IMAD R43, R28, UR4, R31.reuse ;  /* 0x000000041c2b8c24 */ /* 0x100fe2000f8e021f */
[----:B------:R-:W-:Y:S01]  /*0a90*/  ISETP.GE.AND P3, PT, R48, UR4, PT ;  /* 0x0000000430007c0c */ /* 0x000fe2000bf66270 */
[--C-:B------:R-:W-:Y:S01]  /*0aa0*/  @!P6 IMAD R48, R22, UR4, R31.reuse ;  /* 0x000000041630ec24 */ /* 0x100fe2000f8e021f */
[----:B------:R-:W-:Y:S01]  /*0ab0*/  ISETP.GE.AND P5, PT, R18, UR4, PT ;  /* 0x0000000412007c0c */ /* 0x000fe2000bfa6270 */
[----:B------:R-:W-:Y:S01]  /*0ac0*/  VIADD R18, R28, 0x28 ;  /* 0x000000281c127836 */ /* 0x000fe20000000000 */
[----:B------:R-:W-:Y:S01]  /*0ad0*/  VIMNMX R50, PT, PT, R31, R82, !PT ;  /* 0x000000521f327248 */ /* 0x000fe20007fe0100 */
[----:B------:R-:W2:Y:S01]  /*0ae0*/  @!P2 LDC.64 R44, c[0x0][0x390] ;  /* 0x0000e400ff2cab82 */ /* 0x000ea20000000a00 */
[----:B------:R-:W-:-:S02]  /*0af0*/  @!P2 IMAD R51, R26, UR4, R31 ;  /* 0x000000041a33ac24 */ /* 0x000fc4000f8e021f */
[----:B------:R-:W-:-:S04]  /*0b00*/  VIMNMX R42, PT, PT, R31, R18, !PT ;  /* 0x000000121f2a7248 */ /* 0x000fc80007fe0100 */
[----:B------:R-:W-:Y:S01]  /*0b10*/  ISETP.GE.AND P1, PT, R42, UR4, PT ;  /* 0x000000042a007c0c */ /* 0x000fe2000bf26270 */
[----:B------:R-:W3:Y:S08]  /*0b20*/  @!P4 LDC.64 R52, c[0x0][0x390] ;  /* 0x0000e400ff34cb82 */ /* 0x000ef00000000a00 */
[----:B------:R-:W4:Y:S01]  /*0b30*/  @!P6 LDC.64 R54, c[0x0][0x390] ;  /* 0x0000e400ff36eb82 */ /* 0x000f220000000a00 */
[----:B0-----:R-:W-:-:S05]  /*0b40*/  @!P0 IMAD.WIDE.U32 R46, R43, 0x4, R46 ;  /* 0x000000042b2e8825 */ /* 0x001fca00078e002e */
[----:B------:R0:W-:Y:S01]  /*0b50*/  @!P0 STG.E desc[UR6][R46.64], R49 ;  /* 0x000000312e008986 */ /* 0x0001e2000c101906 */
[----:B------:R-:W-:Y:S01]  /*0b60*/  ISETP.GE.AND P0, PT, R50, UR4, PT ;  /* 0x0000000432007c0c */ /* 0x000fe2000bf06270 */
[----:B------:R-:W5:Y:S01]  /*0b70*/  @!P5 LDC.64 R42, c[0x0][0x390] ;  /* 0x0000e400ff2adb82 */ /* 0x000f620000000a00 */
[----:B--2---:R-:W-:-:S04]  /*0b80*/  @!P2 IMAD.WIDE.U32 R44, R51, 0x4, R44 ;  /* 0x00000004332ca825 */ /* 0x004fc800078e002c */
[----:B------:R-:W-:Y:S01]  /*0b90*/  @!P4 IMAD R51, R24, UR4, R31 ;  /* 0x000000041833cc24 */ /* 0x000fe2000f8e021f */
[----:B------:R5:W-:Y:S03]  /*0ba0*/  @!P2 STG.E desc[UR6][R44.64], R57 ;  /* 0x000000392c00a986 */ /* 0x000be6000c101906 */
[----:B---3--:R-:W-:Y:S01]  /*0bb0*/  @!P4 IMAD.WIDE.U32 R52, R51, 0x4, R52 ;  /* 0x000000043334c825 */ /* 0x008fe200078e0034 */
[----:B0-----:R-:W-:Y:S01]  /*0bc0*/  VIMNMX R46, PT, PT, R28, R87, !PT ;  /* 0x000000571c2e7248 */ /* 0x001fe20007fe0100 */
[----:B------:R-:W0:Y:S02]  /*0bd0*/  @!P1 LDC.64 R50, c[0x0][0x390] ;  /* 0x0000e400ff329b82 */ /* 0x000e240000000a00 */
[----:B------:R-:W-:Y:S01]  /*0be0*/  @!P5 IMAD R47, R20, UR4, R31 ;  /* 0x00000004142fdc24 */ /* 0x000fe2000f8e021f */
[----:B------:R2:W-:Y:S01]  /*0bf0*/  @!P4 STG.E desc[UR6][R52.64], R91 ;  /* 0x0000005b3400c986 */ /* 0x0005e2000c101906 */
[----:B------:R-:W-:Y:S01]  /*0c00*/  IADD3 R84, P4, PT, R84, R31, RZ ;  /* 0x0000001f54547210 */ /* 0x000fe20007f9e0ff */
[----:B----4-:R-:W-:Y:S01]  /*0c10*/  @!P6 IMAD.WIDE.U32 R54, R48, 0x4, R54 ;  /* 0x000000043036e825 */ /* 0x010fe200078e0036 */
[----:B------:R-:W-:-:S02]  /*0c20*/  ISETP.GE.AND P2, PT, R46, UR4, PT ;  /* 0x000000042e007c0c */ /* 0x000fc4000bf46270 */
[----:B------:R-:W3:Y:S02]  /*0c30*/  @!P3 LDC.64 R48, c[0x0][0x390] ;  /* 0x0000e400ff30bb82 */ /* 0x000ee40000000a00 */
[----:B------:R4:W-:Y:S01]  /*0c40*/  @!P6 STG.E desc[UR6][R54.64], R93 ;  /* 0x0000005d3600e986 */ /* 0x0009e2000c101906 */
[----:B-1----:R-:W-:Y:S01]  /*0c50*/  LEA R46, P6, R84, UR8, 0x2 ;  /* 0x00000008542e7c11 */ /* 0x002fe2000f8c10ff */
[----:B-----5:R-:W-:Y:S01]  /*0c60*/  @!P5 IMAD.WIDE.U32 R56, R47, 0x4, R42 ;  /* 0x000000042f38d825 */ /* 0x020fe200078e002a */
[----:B------:R-:W-:-:S03]  /*0c70*/  VIMNMX R42, PT, PT, R26, R87, !PT ;  /* 0x000000571a2a7248 */ /* 0x000fc60007fe0100 */
[----:B------:R-:W1:Y:S01]  /*0c80*/  @!P0 LDC.64 R44, c[0x0][0x390] ;  /* 0x0000e400ff2c8b82 */ /* 0x000e620000000a00 */
[----:B------:R-:W-:Y:S01]  /*0c90*/  IMAD.X R43, RZ, RZ, RZ, P4 ;  /* 0x000000ffff2b7224 */ /* 0x000fe200020e06ff */
[----:B------:R-:W-:Y:S01]  /*0ca0*/  ISETP.GE.AND P4, PT, R42, UR4, PT ;  /* 0x000000042a007c0c */ /* 0x000fe2000bf86270 */
[----:B--2---:R-:W-:Y:S01]  /*0cb0*/  @!P3 IMAD R53, R80, UR4, R31 ;  /* 0x000000045035bc24 */ /* 0x004fe2000f8e021f */
[----:B------:R-:W-:Y:S01]  /*0cc0*/  VIMNMX R42, PT, PT, R24, R87, !PT ;  /* 0x00000057182a7248 */ /* 0x000fe20007fe0100 */
[----:B------:R2:W-:Y:S01]  /*0cd0*/  @!P5 STG.E desc[UR6][R56.64], R89 ;  /* 0x000000593800d986 */ /* 0x0005e2000c101906 */
[----:B------:R-:W-:Y:S01]  /*0ce0*/  LEA.HI.X R47, R84, UR9, R43, 0x2, P6 ;  /* 0x00000009542f7c11 */ /* 0x000fe2000b0f142b */
[----:B------:R-:W-:Y:S01]  /*0cf0*/  @!P1 IMAD R43, R18, UR4, R31 ;  /* 0x00000004122b9c24 */ /* 0x000fe2000f8e021f */
[----:B------:R-:W-:Y:S01]  /*0d00*/  IADD3 R52, P6, PT, R86, R31, RZ ;  /* 0x0000001f56347210 */ /* 0x000fe20007fde0ff */
[----:B----4-:R-:W-:Y:S01]  /*0d10*/  IMAD R54, R24, UR4, RZ ;  /* 0x0000000418367c24 */ /* 0x010fe2000f8e02ff */
[----:B------:R-:W-:Y:S01]  /*0d20*/  ISETP.GE.AND P5, PT, R42, UR4, PT ;  /* 0x000000042a007c0c */ /* 0x000fe2000bfa6270 */
[----:B0-----:R-:W-:-:S04]  /*0d30*/  @!P1 IMAD.WIDE.U32 R50, R43, 0x4, R50 ;  /* 0x000000042b329825 */ /* 0x001fc800078e0032 */
[----:B------:R-:W-:Y:S01]  /*0d40*/  IMAD.X R55, RZ, RZ, RZ, P6 ;  /* 0x000000ffff377224 */ /* 0x000fe200030e06ff */
[C---:B------:R-:W-:Y:S01]  /*0d50*/  LEA R42, P6, R52.reuse, UR8, 0x2 ;  /* 0x00000008342a7c11 */ /* 0x040fe2000f8c10ff */
[----:B---3--:R-:W-:Y:S01]  /*0d60*/  @!P3 IMAD.WIDE.U32 R48, R53, 0x4, R48 ;  /* 0x000000043530b825 */ /* 0x008fe200078e0030 */
[----:B------:R0:W-:Y:S02]  /*0d70*/  @!P1 STG.E desc[UR6][R50.64], R83 ;  /* 0x0000005332009986 */ /* 0x0001e4000c101906 */
[----:B------:R-:W-:Y:S01]  /*0d80*/  LEA.HI.X R43, R52, UR9, R55, 0x2, P6 ;  /* 0x00000009342b7c11 */ /* 0x000fe2000b0f1437 */
[----:B------:R-:W-:Y:S01]  /*0d90*/  @!P0 IMAD R53, R82, UR4, R31 ;  /* 0x0000000452358c24 */ /* 0x000fe2000f8e021f */
[----:B------:R-:W-:Y:S01]  /*0da0*/  IADD3 R55, P1, PT, R54, R31, RZ ;  /* 0x0000001f36377210 */ /* 0x000fe20007f3e0ff */
[C---:B------:R-:W-:Y:S01]  /*0db0*/  IMAD R84, R22.reuse, UR4, RZ ;  /* 0x0000000416547c24 */ /* 0x040fe2000f8e02ff */
[----:B------:R3:W-:Y:S01]  /*0dc0*/  @!P3 STG.E desc[UR6][R48.64], R85 ;  /* 0x000000553000b986 */ /* 0x0007e2000c101906 */
[----:B-1----:R-:W-:Y:S01]  /*0dd0*/  @!P0 IMAD.WIDE.U32 R52, R53, 0x4, R44 ;  /* 0x0000000435348825 */ /* 0x002fe200078e002c */
[----:B------:R-:W-:-:S02]  /*0de0*/  VIMNMX R45, PT, PT, R22, R87, !PT ;  /* 0x00000057162d7248 */ /* 0x000fc40007fe0100 */
[----:B------:R-:W-:Y:S01]  /*0df0*/  VIMNMX R54, PT, PT, R20, R87, !PT ;  /* 0x0000005714367248 */ /* 0x000fe20007fe0100 */
[----:B--2---:R-:W-:Y:S01]  /*0e00*/  IMAD.X R56, RZ, RZ, RZ, P1 ;  /* 0x000000ffff387224 */ /* 0x004fe200008e06ff */
[----:B------:R-:W-:Y:S01]  /*0e10*/  @!P0 STG.E desc[UR6][R52.64], R78 ;  /* 0x0000004e34008986 */ /* 0x000fe2000c101906 */
[----:B------:R-:W-:Y:S01]  /*0e20*/  LEA R44, P6, R55, UR8, 0x2 ;  /* 0x00000008372c7c11 */ /* 0x000fe2000f8c10ff */
[----:B0-----:R-:W-:Y:S01]  /*0e30*/  VIADD R83, R31, 0x18 ;  /* 0x000000181f537836 */ /* 0x001fe20000000000 */
[----:B------:R-:W-:Y:S01]  /*0e40*/  IADD3 R51, P0, PT, R84, R31, RZ ;  /* 0x0000001f54337210 */ /* 0x000fe20007f1e0ff */
[----:B------:R0:W-:Y:S01]  /*0e50*/  @!P2 STG.E desc[UR6][R46.64+0x20], R81 ;  /* 0x000020512e00a986 */ /* 0x0001e2000c101906 */
[----:B------:R-:W-:Y:S02]  /*0e60*/  ISETP.GE.AND P3, PT, R45, UR4, PT ;  /* 0x000000042d007c0c */ /* 0x000fe4000bf66270 */
[----:B------:R-:W-:Y:S01]  /*0e70*/  ISETP.GE.AND P1, PT, R54, UR4, PT ;  /* 0x0000000436007c0c */ /* 0x000fe2000bf26270 */
[----:B------:R-:W-:Y:S01]  /*0e80*/  IMAD.X R54, RZ, RZ, RZ, P0 ;  /* 0x000000ffff367224 */ /* 0x000fe200000e06ff */
[----:B------:R-:W-:Y:S01]  /*0e90*/  LEA.HI.X R45, R55, UR9, R56, 0x2, P6 ;  /* 0x00000009372d7c11 */ /* 0x000fe2000b0f1438 */
[----:B------:R-:W-:Y:S01]  /*0ea0*/  IMAD R56, R20, UR4, RZ ;  /* 0x0000000414387c24 */ /* 0x000fe2000f8e02ff */
[-C--:B---3--:R-:W-:Y:S01]  /*0eb0*/  VIMNMX R49, PT, PT, R18, R87.reuse, !PT ;  /* 0x0000005712317248 */ /* 0x088fe20007fe0100 */
[----:B------:R1:W-:Y:S01]  /*0ec0*/  @!P4 STG.E desc[UR6][R42.64+0x20], R10 ;  /* 0x0000200a2a00c986 */ /* 0x0003e2000c101906 */
[----:B------:R-:W-:-:S02]  /*0ed0*/  VIMNMX R50, PT, PT, R80, R87, !PT ;  /* 0x0000005750327248 */ /* 0x000fc40007fe0100 */
[----:B------:R-:W-:Y:S01]  /*0ee0*/  LEA R48, P6, R51, UR8, 0x2 ;  /* 0x0000000833307c11 */ /* 0x000fe2000f8c10ff */
[----:B0-----:R-:W-:Y:S01]  /*0ef0*/  VIADD R81, R31, 0x10 ;  /* 0x000000101f517836 */ /* 0x001fe20000000000 */
[----:B------:R-:W-:Y:S01]  /*0f00*/  ISETP.GE.AND P0, PT, R49, UR4, PT ;  /* 0x0000000431007c0c */ /* 0x000fe2000bf06270 */
[----:B------:R0:W-:Y:S01]  /*0f10*/  @!P5 STG.E desc[UR6][R44.64+0x20], R8 ;  /* 0x000020082c00d986 */ /* 0x0001e2000c101906 */
[----:B------:R-:W-:Y:S02]  /*0f20*/  ISETP.GE.AND P2, PT, R50, UR4, PT ;  /* 0x0000000432007c0c */ /* 0x000fe4000bf46270 */
[----:B------:R-:W-:Y:S01]  /*0f30*/  LEA.HI.X R49, R51, UR9, R54, 0x2, P6 ;  /* 0x0000000933317c11 */ /* 0x000fe2000b0f1436 */
[----:B------:R-:W-:Y:S01]  /*0f40*/  IMAD R54, R18, UR4, RZ ;  /* 0x0000000412367c24 */ /* 0x000fe2000f8e02ff */
[----:B------:R-:W-:Y:S02]  /*0f50*/  IADD3 R50, P4, PT, R56, R31, RZ ;  /* 0x0000001f38327210 */ /* 0x000fe40007f9e0ff */
[----:B-1----:R-:W-:Y:S01]  /*0f60*/  VIMNMX R10, PT, PT, R28, R81, !PT ;  /* 0x000000511c0a7248 */ /* 0x002fe20007fe0100 */
[----:B------:R1:W-:Y:S01]  /*0f70*/  @!P3 STG.E desc[UR6][R48.64+0x20], R6 ;  /* 0x000020063000b986 */ /* 0x0003e2000c101906 */
[----:B------:R-:W-:Y:S01]  /*0f80*/  LEA R52, P5, R50, UR8, 0x2 ;  /* 0x0000000832347c11 */ /* 0x000fe2000f8a10ff */
[----:B------:R-:W-:Y:S01]  /*0f90*/  IMAD.X R53, RZ, RZ, RZ, P4 ;  /* 0x000000ffff357224 */ /* 0x000fe200020e06ff */
[----:B------:R-:W-:Y:S01]  /*0fa0*/  IADD3 R51, P6, PT, R54, R31, RZ ;  /* 0x0000001f36337210 */ /* 0x000fe20007fde0ff */
[----:B------:R-:W-:Y:S01]  /*0fb0*/  IMAD R54, R80, UR4, RZ ;  /* 0x0000000450367c24 */ /* 0x000fe2000f8e02ff */
[----:B------:R-:W-:-:S02]  /*0fc0*/  VIMNMX R87, PT, PT, R82, R87, !PT ;  /* 0x0000005752577248 */ /* 0x000fc40007fe0100 */
[----:B------:R-:W-:Y:S01]  /*0fd0*/  LEA.HI.X R53, R50, UR9, R53, 0x2, P5 ;  /* 0x0000000932357c11 */ /* 0x000fe2000a8f1435 */
[----:B0-----:R-:W-:Y:S01]  /*0fe0*/  IMAD.X R8, RZ, RZ, RZ, P6 ;  /* 0x000000ffff087224 */ /* 0x001fe200030e06ff */
[----:B------:R-:W-:Y:S01]  /*0ff0*/  ISETP.GE.AND P5, PT, R10, UR4, PT ;  /* 0x000000040a007c0c */ /* 0x000fe2000bfa6270 */
[----:B------:R-:W-:Y:S01]  /*1000*/  IMAD R10, R82, UR4, RZ ;  /* 0x00000004520a7c24 */ /* 0x000fe2000f8e02ff */
[C---:B------:R-:W-:Y:S01]  /*1010*/  LEA R50, P6, R51.reuse, UR8, 0x2 ;  /* 0x0000000833327c11 */ /* 0x040fe2000f8c10ff */
[----:B------:R0:W-:Y:S01]  /*1020*/  @!P1 STG.E desc[UR6][R52.64+0x20], R4 ;  /* 0x0000200434009986 */ /* 0x0001e2000c101906 */
[----:B------:R-:W-:Y:S02]  /*1030*/  IADD3 R55, P3, PT, R54, R31, RZ ;  /* 0x0000001f36377210 */ /* 0x000fe40007f7e0ff */
[----:B------:R-:W-:Y:S02]  /*1040*/  LEA.HI.X R51, R51, UR9, R8, 0x2, P6 ;  /* 0x0000000933337c11 */ /* 0x000fe4000b0f1408 */
[----:B------:R-:W-:Y:S01]  /*1050*/  VIMNMX R8, PT, PT, R26, R81, !PT ;  /* 0x000000511a087248 */ /* 0x000fe20007fe0100 */
[----:B------:R-:W-:Y:S01]  /*1060*/  IMAD.X R56, RZ, RZ, RZ, P3 ;  /* 0x000000ffff387224 */ /* 0x000fe200018e06ff */
[----:B------:R-:W-:Y:S01]  /*1070*/  IADD3 R10, P1, PT, R10, R31, RZ ;  /* 0x0000001f0a0a7210 */ /* 0x000fe20007f3e0ff */
[----:B------:R2:W-:Y:S01]  /*1080*/  @!P0 STG.E desc[UR6][R50.64+0x20], R2 ;  /* 0x0000200232008986 */ /* 0x0005e2000c101906 */
[----:B------:R-:W-:-:S02]  /*1090*/  LEA R54, P3, R55, UR8, 0x2 ;  /* 0x0000000837367c11 */ /* 0x000fc4000f8610ff */
[----:B------:R-:W-:Y:S01]  /*10a0*/  ISETP.GE.AND P4, PT, R87, UR4, PT ;  /* 0x0000000457007c0c */ /* 0x000fe2000bf86270 */
[----:B------:R-:W-:Y:S01]  /*10b0*/  IMAD.X R57, RZ, RZ, RZ, P1 ;  /* 0x000000ffff397224 */ /* 0x000fe200008e06ff */
[----:B------:R-:W-:Y:S02]  /*10c0*/  ISETP.GE.AND P6, PT, R8, UR4, PT ;  /* 0x0000000408007c0c */ /* 0x000fe4000bfc6270 */
[-C--:B-1----:R-:W-:Y:S02]  /*10d0*/  VIMNMX R6, PT, PT, R24, R81.reuse, !PT ;  /* 0x0000005118067248 */ /* 0x082fe40007fe0100 */
[----:B------:R-:W-:Y:S02]  /*10e0*/  LEA.HI.X R55, R55, UR9, R56, 0x2, P3 ;  /* 0x0000000937377c11 */ /* 0x000fe400098f1438 */
[----:B------:R-:W-:Y:S02]  /*10f0*/  VIMNMX R8, PT, PT, R22, R81, !PT ;  /* 0x0000005116087248 */ /* 0x000fe40007fe0100 */
[----:B------:R-:W-:Y:S01]  /*1100*/  LEA R56, P3, R10, UR8, 0x2 ;  /* 0x000000080a387c11 */ /* 0x000fe2000f8610ff */
[----:B------:R-:W-:Y:S01]  /*1110*/  @!P2 STG.E desc[UR6][R54.64+0x20], R14 ;  /* 0x0000200e3600a986 */ /* 0x000fe2000c101906 */
[----:B------:R-:W-:-:S02]  /*1120*/  ISETP.GE.AND P0, PT, R6, UR4, PT ;  /* 0x0000000406007c0c */ /* 0x000fc4000bf06270 */
[----:B------:R-:W-:Y:S02]  /*1130*/  ISETP.GE.AND P1, PT, R8, UR4, PT ;  /* 0x0000000408007c0c */ /* 0x000fe4000bf26270 */
[-C--:B0-----:R-:W-:Y:S02]  /*1140*/  VIMNMX R4, PT, PT, R20, R81.reuse, !PT ;  /* 0x0000005114047248 */ /* 0x081fe40007fe0100 */
[----:B------:R-:W-:Y:S02]  /*1150*/  LEA.HI.X R57, R10, UR9, R57, 0x2, P3 ;  /* 0x000000090a397c11 */ /* 0x000fe400098f1439 */
[----:B------:R-:W-:Y:S02]  /*1160*/  VIMNMX R6, PT, PT, R18, R81, !PT ;  /* 0x0000005112067248 */ /* 0x000fe40007fe0100 */
[----:B------:R-:W-:Y:S01]  /*1170*/  ISETP.GE.AND P2, PT, R4, UR4, PT ;  /* 0x0000000404007c0c */ /* 0x000fe2000bf46270 */
[----:B------:R0:W-:Y:S01]  /*1180*/  @!P4 STG.E desc[UR6][R56.64+0x20], R73 ;  /* 0x000020493800c986 */ /* 0x0001e2000c101906 */
[----:B------:R-:W-:-:S02]  /*1190*/  ISETP.GE.AND P3, PT, R6, UR4, PT ;  /* 0x0000000406007c0c */ /* 0x000fc4000bf66270 */
[----:B------:R-:W-:Y:S01]  /*11a0*/  VIMNMX R4, PT, PT, R80, R81, !PT ;  /* 0x0000005150047248 */ /* 0x000fe20007fe0100 */
[----:B------:R-:W-:Y:S01]  /*11b0*/  @!P5 STG.E desc[UR6][R46.64+0x40], R79 ;  /* 0x0000404f2e00d986 */ /* 0x000fe2000c101906 */
[----:B--2---:R-:W-:Y:S02]  /*11c0*/  VIMNMX R2, PT, PT, R28, R83, !PT ;  /* 0x000000531c027248 */ /* 0x004fe40007fe0100 */
[----:B------:R-:W-:Y:S01]  /*11d0*/  VIMNMX R81, PT, PT, R82, R81, !PT ;  /* 0x0000005152517248 */ /* 0x000fe20007fe0100 */
[----:B------:R-:W-:Y:S01]  /*11e0*/  @!P6 STG.E desc[UR6][R42.64+0x40], R77 ;  /* 0x0000404d2a00e986 */ /* 0x000fe2000c101906 */
[----:B------:R-:W-:Y:S02]  /*11f0*/  ISETP.GE.AND P4, PT, R4, UR4, PT ;  /* 0x0000000404007c0c */ /* 0x000fe4000bf86270 */
[----:B------:R-:W-:Y:S01]  /*1200*/  ISETP.GE.AND P6, PT, R2, UR4, PT ;  /* 0x0000000402007c0c */ /* 0x000fe2000bfc6270 */
[----:B------:R-:W-:Y:S01]  /*1210*/  @!P0 STG.E desc[UR6][R44.64+0x40], R76 ;  /* 0x0000404c2c008986 */ /* 0x000fe2000c101906 */
[----:B------:R-:W-:Y:S01]  /*1220*/  ISETP.GE.AND P5, PT, R81, UR4, PT ;  /* 0x0000000451007c0c */ /* 0x000fe2000bfa6270 */
[----:B0-----:R-:W-:Y:S01]  /*1230*/  VIADD R73, R31, 0x20 ;  /* 0x000000201f497836 */ /* 0x001fe20000000000 */
[-C--:B------:R-:W-:Y:S01]  /*1240*/  VIMNMX R2, PT, PT, R24, R83.reuse, !PT ;  /* 0x0000005318027248 */ /* 0x080fe20007fe0100 */
[----:B------:R-:W-:Y:S01]  /*1250*/  @!P1 STG.E desc[UR6][R48.64+0x40], R75 ;  /* 0x0000404b30009986 */ /* 0x000fe2000c101906 */
[----:B------:R-:W-:-:S02]  /*1260*/  VIMNMX R4, PT, PT, R26, R83, !PT ;  /* 0x000000531a047248 */ /* 0x000fc40007fe0100 */
[----:B------:R-:W-:Y:S01]  /*1270*/  ISETP.GE.AND P1, PT, R2, UR4, PT ;  /* 0x0000000402007c0c */ /* 0x000fe2000bf26270 */
[----:B------:R-:W-:Y:S01]  /*1280*/  @!P2 STG.E desc[UR6][R52.64+0x40], R74 ;  /* 0x0000404a3400a986 */ /* 0x000fe2000c101906 */
[----:B------:R-:W-:Y:S02]  /*1290*/  ISETP.GE.AND P0, PT, R4, UR4, PT ;  /* 0x0000000404007c0c */ /* 0x000fe4000bf06270 */
[-C--:B------:R-:W-:Y:S01]  /*12a0*/  VIMNMX R2, PT, PT, R20, R83.reuse, !PT ;  /* 0x0000005314027248 */ /* 0x080fe20007fe0100 */
[----:B------:R-:W-:Y:S01]  /*12b0*/  @!P3 STG.E desc[UR6][R50.64+0x40], R70 ;  /* 0x000040463200b986 */ /* 0x000fe2000c101906 */
[----:B------:R-:W-:Y:S02]  /*12c0*/  VIMNMX R4, PT, PT, R22, R83, !PT ;  /* 0x0000005316047248 */ /* 0x000fe40007fe0100 */
[----:B------:R-:W-:Y:S01]  /*12d0*/  ISETP.GE.AND P3, PT, R2, UR4, PT ;  /* 0x0000000402007c0c */ /* 0x000fe2000bf66270 */
[----:B------:R-:W-:Y:S01]  /*12e0*/  @!P4 STG.E desc[UR6][R54.64+0x40], R72 ;  /* 0x000040483600c986 */ /* 0x000fe2000c101906 */
[----:B------:R-:W-:-:S02]  /*12f0*/  ISETP.GE.AND P2, PT, R4, UR4, PT ;  /* 0x0000000404007c0c */ /* 0x000fc4000bf46270 */
[-C--:B------:R-:W-:Y:S01]  /*1300*/  VIMNMX R2, PT, PT, R80, R83.reuse, !PT ;  /* 0x0000005350027248 */ /* 0x080fe20007fe0100 */
[----:B------:R0:W-:Y:S01]  /*1310*/  @!P5 STG.E desc[UR6][R56.64+0x40], R65 ;  /* 0x000040413800d986 */ /* 0x0001e2000c101906 */
[----:B------:R-:W-:Y:S02]  /*1320*/  VIMNMX R4, PT, PT, R18, R83, !PT ;  /* 0x0000005312047248 */ /* 0x000fe40007fe0100 */
[----:B------:R-:W-:Y:S01]  /*1330*/  ISETP.GE.AND P5, PT, R2, UR4, PT ;  /* 0x0000000402007c0c */ /* 0x000fe2000bfa6270 */
[----:B------:R-:W-:Y:S01]  /*1340*/  @!P6 STG.E desc[UR6][R46.64+0x60], R71 ;  /* 0x000060472e00e986 */ /* 0x000fe2000c101906 */
[----:B------:R-:W-:Y:S02]  /*1350*/  ISETP.GE.AND P4, PT, R4, UR4, PT ;  /* 0x0000000404007c0c */ /* 0x000fe4000bf86270 */
[----:B------:R-:W-:Y:S01]  /*1360*/  VIMNMX R2, PT, PT, R28, R73, !PT ;  /* 0x000000491c027248 */ /* 0x000fe20007fe0100 */
[----:B------:R-:W-:Y:S01]  /*1370*/  @!P0 STG.E desc[UR6][R42.64+0x60], R69 ;  /* 0x000060452a008986 */ /* 0x000fe2000c101906 */
[----:B------:R-:W-:-:S02]  /*1380*/  VIMNMX R83, PT, PT, R82, R83, !PT ;  /* 0x0000005352537248 */ /* 0x000fc40007fe0100 */
[----:B------:R-:W-:Y:S01]  /*1390*/  ISETP.GE.AND P0, PT, R2, UR4, PT ;  /* 0x0000000402007c0c */ /* 0x000fe2000bf06270 */
[----:B------:R-:W-:Y:S01]  /*13a0*/  @!P1 STG.E desc[UR6][R44.64+0x60], R68 ;  /* 0x000060442c009986 */ /* 0x000fe2000c101906 */
[----:B------:R-:W-:Y:S01]  /*13b0*/  ISETP.GE.AND P6, PT, R83, UR4, PT ;  /* 0x0000000453007c0c */ /* 0x000fe2000bfc6270 */
[----:B0-----:R-:W-:Y:S01]  /*13c0*/  VIADD R65, R31, 0x28 ;  /* 0x000000281f417836 */ /* 0x001fe20000000000 */
[-C--:B------:R-:W-:Y:S01]  /*13d0*/  VIMNMX R2, PT, PT, R24, R73.reuse, !PT ;  /* 0x0000004918027248 */ /* 0x080fe20007fe0100 */
[----:B------:R-:W-:Y:S01]  /*13e0*/  @!P2 STG.E desc[UR6][R48.64+0x60], R67 ;  /* 0x000060433000a986 */ /* 0x000fe2000c101906 */
[----:B------:R-:W-:Y:S02]  /*13f0*/  VIMNMX R4, PT, PT, R26, R73, !PT ;  /* 0x000000491a047248 */ /* 0x000fe40007fe0100 */
[----:B------:R-:W-:Y:S01]  /*1400*/  ISETP.GE.AND P2, PT, R2, UR4, PT ;  /* 0x0000000402007c0c */ /* 0x000fe2000bf46270 */
[----:B------:R-:W-:Y:S01]  /*1410*/  @!P3 STG.E desc[UR6][R52.64+0x60], R66 ;  /* 0x000060423400b986 */ /* 0x000fe2000c101906 */
[----:B------:R-:W-:-:S02]  /*1420*/  ISETP.GE.AND P1, PT, R4, UR4, PT ;  /* 0x0000000404007c0c */ /* 0x000fc4000bf26270 */
[-C--:B------:R-:W-:Y:S01]  /*1430*/  VIMNMX R2, PT, PT, R20, R73.reuse, !PT ;  /* 0x0000004914027248 */ /* 0x080fe20007fe0100 */
[----:B------:R-:W-:Y:S01]  /*1440*/  @!P4 STG.E desc[UR6][R50.64+0x60], R62 ;  /* 0x0000603e3200c986 */ /* 0x000fe2000c101906 */
[-C--:B------:R-:W-:Y:S02]  /*1450*/  VIMNMX R4, PT, PT, R22, R73.reuse, !PT ;  /* 0x0000004916047248 */ /* 0x080fe40007fe0100 */
[----:B------:R-:W-:Y:S01]  /*1460*/  ISETP.GE.AND P4, PT, R2, UR4, PT ;  /* 0x0000000402007c0c */ /* 0x000fe2000bf86270 */
[----:B------:R-:W-:Y:S01]  /*1470*/  @!P5 STG.E desc[UR6][R54.64+0x60], R64 ;  /* 0x000060403600d986 */ /* 0x000fe2000c101906 */
[----:B------:R-:W-:Y:S02]  /*1480*/  ISETP.GE.AND P3, PT, R4, UR4, PT ;  /* 0x0000000404007c0c */ /* 0x000fe4000bf66270 */
[-C--:B------:R-:W-:Y:S01]  /*1490*/  VIMNMX R2, PT, PT, R80, R73.reuse, !PT ;  /* 0x0000004950027248 */ /* 0x080fe20007fe0100 */
[----:B------:R0:W-:Y:S01]  /*14a0*/  @!P6 STG.E desc[UR6][R56.64+0x60], R41 ;  /* 0x000060293800e986 */ /* 0x0001e2000c101906 */
[----:B------:R-:W-:-:S02]  /*14b0*/  VIMNMX R4, PT, PT, R18, R73, !PT ;  /* 0x0000004912047248 */ /* 0x000fc40007fe0100 */
[----:B------:R-:W-:Y:S01]  /*14c0*/  ISETP.GE.AND P6, PT, R2, UR4, PT ;  /* 0x0000000402007c0c */ /* 0x000fe2000bfc6270 */
[----:B------:R1:W-:Y:S01]  /*14d0*/  @!P0 STG.E desc[UR6][R46.64+0x80], R63 ;  /* 0x0000803f2e008986 */ /* 0x0003e2000c101906 */
[----:B------:R-:W-:Y:S02]  /*14e0*/  ISETP.GE.AND P5, PT, R4, UR4, PT ;  /* 0x0000000404007c0c */ /* 0x000fe4000bfa6270 */
[----:B------:R-:W-:Y:S01]  /*14f0*/  VIMNMX R2, PT, PT, R28, R65, !PT ;  /* 0x000000411c027248 */ /* 0x000fe20007fe0100 */
[----:B------:R1:W-:Y:S01]  /*1500*/  @!P1 STG.E desc[UR6][R42.64+0x80], R61 ;  /* 0x0000803d2a009986 */ /* 0x0003e2000c101906 */
[----:B------:R-:W-:Y:S02]  /*1510*/  VIMNMX R73, PT, PT, R82, R73, !PT ;  /* 0x0000004952497248 */ /* 0x000fe40007fe0100 */
[----:B------:R-:W-:Y:S01]  /*1520*/  ISETP.GE.AND P1, PT, R2, UR4, PT ;  /* 0x0000000402007c0c */ /* 0x000fe2000bf26270 */
[----:B------:R1:W-:Y:S01]  /*1530*/  @!P2 STG.E desc[UR6][R44.64+0x80], R60 ;  /* 0x0000803c2c00a986 */ /* 0x0003e2000c101906 */
[----:B------:R-:W-:Y:S01]  /*1540*/  ISETP.GE.AND P0, PT, R73, UR4, PT ;  /* 0x0000000449007c0c */ /* 0x000fe2000bf06270 */
[C---:B0-----:R-:W-:Y:S01]  /*1550*/  VIADD R41, R31.reuse, 0x30 ;  /* 0x000000301f297836 */ /* 0x041fe20000000000 */
[-C--:B------:R-:W-:Y:S01]  /*1560*/  VIMNMX R2, PT, PT, R24, R65.reuse, !PT ;  /* 0x0000004118027248 */ /* 0x080fe20007fe0100 */
[----:B------:R1:W-:Y:S01]  /*1570*/  @!P3 STG.E desc[UR6][R48.64+0x80], R59 ;  /* 0x0000803b3000b986 */ /* 0x0003e2000c101906 */
[----:B------:R-:W-:Y:S01]  /*1580*/  VIMNMX R4, PT, PT, R26, R65, !PT ;  /* 0x000000411a047248 */ /* 0x000fe20007fe0100 */
[----:B------:R-:W-:Y:S01]  /*1590*/  VIADD R31, R31, 0x38 ;  /* 0x000000381f1f7836 */ /* 0x000fe20000000000 */
[----:B------:R-:W-:Y:S01]  /*15a0*/  ISETP.GE.AND P3, PT, R2, UR4, PT ;  /* 0x0000000402007c0c */ /* 0x000fe2000bf66270 */
[----:B------:R1:W-:Y:S01]  /*15b0*/  @!P4 STG.E desc[UR6][R52.64+0x80], R58 ;  /* 0x0000803a3400c986 */ /* 0x0003e2000c101906 */
[----:B------:R-:W-:-:S02]  /*15c0*/  ISETP.GE.AND P2, PT, R4, UR4, PT ;  /* 0x0000000404007c0c */ /* 0x000fc4000bf46270 */
[-C--:B------:R-:W-:Y:S01]  /*15d0*/  VIMNMX R2, PT, PT, R20, R65.reuse, !PT ;  /* 0x0000004114027248 */ /* 0x080fe20007fe0100 */
[----:B------:R1:W-:Y:S01]  /*15e0*/  @!P5 STG.E desc[UR6][R50.64+0x80], R39 ;  /* 0x000080273200d986 */ /* 0x0003e2000c101906 */
[-C--:B------:R-:W-:Y:S02]  /*15f0*/  VIMNMX R4, PT, PT, R22, R65.reuse, !PT ;  /* 0x0000004116047248 */ /* 0x080fe40007fe0100 */
[----:B------:R-:W-:Y:S01]  /*1600*/  ISETP.GE.AND P5, PT, R2, UR4, PT ;  /* 0x0000000402007c0c */ /* 0x000fe2000bfa6270 */
[----:B------:R1:W-:Y:S01]  /*1610*/  @!P6 STG.E desc[UR6][R54.64+0x80], R40 ;  /* 0x000080283600e986 */ /* 0x0003e2000c101906 */
        /* <DEDUP_REMOVED lines=10> */
[----:B------:R-:W-:Y:S01]  /*16c0*/  VIMNMX R4, PT, PT, R26, R41, !PT ;  /* 0x000000291a047248 */ /* 0x000fe20007fe0100 */
[----:B------:R1:W-:Y:S01]  /*16d0*/  @!P3 STG.E desc[UR6][R44.64+0xa0], R36 ;  /* 0x0000a0242c00b986 */ /* 0x0003e2000c101906 */
[----:B------:R-:W-:-:S02]  /*16e0*/  ISETP.GE.AND P2, PT, R2, UR4, PT ;  /* 0x0000000402007c0c */ /* 0x000fc4000bf46270 */
[----:B------:R-:W-:Y:S01]  /*16f0*/  ISETP.GE.AND P1, PT, R65, UR4, PT ;  /* 0x0000000441007c0c */ /* 0x000fe2000bf26270 */
[----:B------:R1:W-:Y:S01]  /*1700*/  @!P4 STG.E desc[UR6][R48.64+0xa0], R35 ;  /* 0x0000a0233000c986 */ /* 0x0003e2000c101906 */
[-C--:B------:R-:W-:Y:S02]  /*1710*/  VIMNMX R2, PT, PT, R24, R41.reuse, !PT ;  /* 0x0000002918027248 */ /* 0x080fe40007fe0100 */
[----:B------:R-:W-:Y:S01]  /*1720*/  ISETP.GE.AND P3, PT, R4, UR4, PT ;  /* 0x0000000404007c0c */ /* 0x000fe2000bf66270 */
[----:B------:R1:W-:Y:S01]  /*1730*/  @!P5 STG.E desc[UR6][R52.64+0xa0], R34 ;  /* 0x0000a0223400d986 */ /* 0x0003e2000c101906 */
[-C--:B------:R-:W-:Y:S02]  /*1740*/  VIMNMX R4, PT, PT, R22, R41.reuse, !PT ;  /* 0x0000002916047248 */ /* 0x080fe40007fe0100 */
[----:B------:R-:W-:Y:S01]  /*1750*/  ISETP.GE.AND P4, PT, R2, UR4, PT ;  /* 0x0000000402007c0c */ /* 0x000fe2000bf86270 */
[----:B------:R1:W-:Y:S01]  /*1760*/  @!P6 STG.E desc[UR6][R50.64+0xa0], R30 ;  /* 0x0000a01e3200e986 */ /* 0x0003e2000c101906 */
[----:B------:R-:W-:-:S02]  /*1770*/  VIMNMX R2, PT, PT, R20, R41, !PT ;  /* 0x0000002914027248 */ /* 0x000fc40007fe0100 */
[----:B------:R-:W-:Y:S01]  /*1780*/  ISETP.GE.AND P5, PT, R4, UR4, PT ;  /* 0x0000000404007c0c */ /* 0x000fe2000bfa6270 */
[----:B------:R1:W-:Y:S01]  /*1790*/  @!P0 STG.E desc[UR6][R54.64+0xa0], R32 ;  /* 0x0000a02036008986 */ /* 0x0003e2000c101906 */
[-C--:B------:R-:W-:Y:S02]  /*17a0*/  VIMNMX R4, PT, PT, R18, R41.reuse, !PT ;  /* 0x0000002912047248 */ /* 0x080fe40007fe0100 */
[----:B------:R-:W-:Y:S01]  /*17b0*/  ISETP.GE.AND P6, PT, R2, UR4, PT ;  /* 0x0000000402007c0c */ /* 0x000fe2000bfc6270 */
[----:B------:R1:W-:Y:S01]  /*17c0*/  @!P1 STG.E desc[UR6][R56.64+0xa0], R17 ;  /* 0x0000a01138009986 */ /* 0x0003e2000c101906 */
[-C--:B------:R-:W-:Y:S02]  /*17d0*/  VIMNMX R2, PT, PT, R80, R41.reuse, !PT ;  /* 0x0000002950027248 */ /* 0x080fe40007fe0100 */
[----:B------:R-:W-:Y:S01]  /*17e0*/  VIMNMX R41, PT, PT, R82, R41, !PT ;  /* 0x0000002952297248 */ /* 0x000fe20007fe0100 */
[----:B------:R1:W-:Y:S01]  /*17f0*/  @!P2 STG.E desc[UR6][R46.64+0xc0], R29 ;  /* 0x0000c01d2e00a986 */ /* 0x0003e2000c101906 */
[----:B------:R-:W-:-:S02]  /*1800*/  VIMNMX R28, PT, PT, R28, R31, !PT ;  /* 0x0000001f1c1c7248 */ /* 0x000fc40007fe0100 */
[----:B------:R-:W-:Y:S01]  /*1810*/  ISETP.GE.AND P0, PT, R4, UR4, PT ;  /* 0x0000000404007c0c */ /* 0x000fe2000bf06270 */
[----:B------:R1:W-:Y:S01]  /*1820*/  @!P3 STG.E desc[UR6][R42.64+0xc0], R27 ;  /* 0x0000c01b2a00b986 */ /* 0x0003e2000c101906 */
[----:B------:R-:W-:Y:S02]  /*1830*/  ISETP.GE.AND P1, PT, R2, UR4, PT ;  /* 0x0000000402007c0c */ /* 0x000fe4000bf26270 */
[----:B------:R-:W-:Y:S01]  /*1840*/  ISETP.GE.AND P2, PT, R41, UR4, PT ;  /* 0x0000000429007c0c */ /* 0x000fe2000bf46270 */
[----:B------:R1:W-:Y:S01]  /*1850*/  @!P4 STG.E desc[UR6][R44.64+0xc0], R25 ;  /* 0x0000c0192c00c986 */ /* 0x0003e2000c101906 */
[----:B------:R-:W-:Y:S02]  /*1860*/  ISETP.GE.AND P3, PT, R28, UR4, PT ;  /* 0x000000041c007c0c */ /* 0x000fe4000bf66270 */
[-C--:B------:R-:W-:Y:S01]  /*1870*/  VIMNMX R26, PT, PT, R26, R31.reuse, !PT ;  /* 0x0000001f1a1a7248 */ /* 0x080fe20007fe0100 */
[----:B------:R1:W-:Y:S01]  /*1880*/  @!P5 STG.E desc[UR6][R48.64+0xc0], R23 ;  /* 0x0000c0173000d986 */ /* 0x0003e2000c101906 */
[----:B------:R-:W-:-:S02]  /*1890*/  VIMNMX R24, PT, PT, R24, R31, !PT ;  /* 0x0000001f18187248 */ /* 0x000fc40007fe0100 */
[-C--:B------:R-:W-:Y:S01]  /*18a0*/  VIMNMX R22, PT, PT, R22, R31.reuse, !PT ;  /* 0x0000001f16167248 */ /* 0x080fe20007fe0100 */
        /* <DEDUP_REMOVED lines=10> */
[----:B------:R-:W-:Y:S02]  /*1950*/  VIMNMX R31, PT, PT, R82, R31, !PT ;  /* 0x0000001f521f7248 */ /* 0x000fe40007fe0100 */
[----:B------:R-:W-:Y:S01]  /*1960*/  ISETP.GE.AND P0, PT, R20, UR4, PT ;  /* 0x0000000414007c0c */ /* 0x000fe2000bf06270 */
[----:B------:R1:W-:Y:S01]  /*1970*/  @!P3 STG.E desc[UR6][R46.64+0xe0], R13 ;  /* 0x0000e00d2e00b986 */ /* 0x0003e2000c101906 */
[----:B------:R-:W-:Y:S02]  /*1980*/  ISETP.GE.AND P1, PT, R18, UR4, PT ;  /* 0x0000000412007c0c */ /* 0x000fe4000bf26270 */
[----:B------:R-:W-:Y:S01]  /*1990*/  ISETP.GE.AND P2, PT, R80, UR4, PT ;  /* 0x0000000450007c0c */ /* 0x000fe2000bf46270 */
[----:B------:R1:W-:Y:S01]  /*19a0*/  @!P4 STG.E desc[UR6][R42.64+0xe0], R12 ;  /* 0x0000e00c2a00c986 */ /* 0x0003e2000c101906 */
[----:B------:R-:W-:-:S03]  /*19b0*/  ISETP.GE.AND P3, PT, R31, UR4, PT ;  /* 0x000000041f007c0c */ /* 0x000fc6000bf66270 */
[----:B------:R1:W-:Y:S04]  /*19c0*/  @!P5 STG.E desc[UR6][R44.64+0xe0], R11 ;  /* 0x0000e00b2c00d986 */ /* 0x0003e8000c101906 */
[----:B------:R1:W-:Y:S04]  /*19d0*/  @!P6 STG.E desc[UR6][R48.64+0xe0], R9 ;  /* 0x0000e0093000e986 */ /* 0x0003e8000c101906 */
[----:B------:R1:W-:Y:S04]  /*19e0*/  @!P0 STG.E desc[UR6][R52.64+0xe0], R7 ;  /* 0x0000e00734008986 */ /* 0x0003e8000c101906 */
[----:B------:R1:W-:Y:S04]  /*19f0*/  @!P1 STG.E desc[UR6][R50.64+0xe0], R5 ;  /* 0x0000e00532009986 */ /* 0x0003e8000c101906 */
[----:B------:R1:W-:Y:S01]  /*1a00*/  @!P2 STG.E desc[UR6][R54.64+0xe0], R3 ;  /* 0x0000e0033600a986 */ /* 0x0003e2000c101906 */
[----:B------:R-:W-:Y:S05]  /*1a10*/  @P3 EXIT ;  /* 0x000000000000394d */ /* 0x000fea0003800000 */
[----:B------:R-:W-:Y:S01]  /*1a20*/  STG.E desc[UR6][R56.64+0xe0], R0 ;  /* 0x0000e00038007986 */ /* 0x000fe2000c101906 */
[----:B------:R-:W-:Y:S05]  /*1a30*/  EXIT ;  /* 0x000000000000794d */ /* 0x000fea0003800000 */
.L_x_2:
[----:B------:R-:W-:-:S00]  /*1a40*/  BRA `(.L_x_2) ;  /* 0xfffffffc00fc7947 */ /* 0x000fc0000383ffff */
[----:B------:R-:W-:-:S00]  /*1a50*/  NOP ;  /* 0x0000000000007918 */ /* 0x000fc00000000000 */
        /* <DEDUP_REMOVED lines=10> */
.L_x_97:


//--------------------- .text._Z10precomputeiiPKfPf --------------------------
	.section	.text._Z10precomputeiiPKfPf,"ax",@progbits
	.align	128
        .global         _Z10precomputeiiPKfPf
        .type           _Z10precomputeiiPKfPf,@function
        .size           _Z10precomputeiiPKfPf,(.L_x_96 - _Z10precomputeiiPKfPf)
        .other          _Z10precomputeiiPKfPf,@"STO_CUDA_ENTRY STV_DEFAULT"
_Z10precomputeiiPKfPf:
.text._Z10precomputeiiPKfPf:
[----:B------:R-:W-:Y:S01]  /*0000*/  LDC R1, c[0x0][0x37c] ;  /* 0x0000df00ff017b82 */ /* 0x000fe20000000800 */
[----:B------:R-:W0:Y:S07]  /*0010*/  S2R R3, SR_TID.X ;  /* 0x0000000000037919 */ /* 0x000e2e0000002100 */
[----:B------:R-:W0:Y:S01]  /*0020*/  S2UR UR4, SR_CTAID.X ;  /* 0x00000000000479c3 */ /* 0x000e220000002500 */
[----:B------:R-:W1:Y:S07]  /*0030*/  LDCU UR5, c[0x0][0x380] ;  /* 0x00007000ff0577ac */ /* 0x000e6e0008000800 */
[----:B------:R-:W0:Y:S02]  /*0040*/  LDC R6, c[0x0][0x360] ;  /* 0x0000d800ff067b82 */ /* 0x000e240000000800 */
[----:B0-----:R-:W-:-:S05]  /*0050*/  IMAD R6, R6, UR4, R3 ;  /* 0x0000000406067c24 */ /* 0x001fca000f8e0203 */
[----:B-1----:R-:W-:-:S13]  /*0060*/  ISETP.GE.AND P0, PT, R6, UR5, PT ;  /* 0x0000000506007c0c */ /* 0x002fda000bf06270 */
[----:B------:R-:W-:Y:S05]  /*0070*/  @P0 EXIT ;  /* 0x000000000000094d */ /* 0x000fea0003800000 */
[----:B------:R-:W0:Y:S01]  /*0080*/  LDCU UR12, c[0x0][0x384] ;  /* 0x00007080ff0c77ac */ /* 0x000e220008000800 */
[----:B------:R-:W-:Y:S01]  /*0090*/  HFMA2 R3, -RZ, RZ, 0, 0 ;  /* 0x00000000ff037431 */ /* 0x000fe200000001ff */
[----:B------:R-:W1:Y:S01]  /*00a0*/  LDCU.64 UR10, c[0x0][0x358] ;  /* 0x00006b00ff0a77ac */ /* 0x000e620008000a00 */
[----:B0-----:R-:W-:-:S09]  /*00b0*/  UISETP.GE.AND UP0, UPT, UR12, 0x1, UPT ;  /* 0x000000010c00788c */ /* 0x001fd2000bf06270 */
[----:B-1----:R-:W-:Y:S05]  /*00c0*/  BRA.U !UP0, `(.L_x_3) ;  /* 0x0000000508a87547 */ /* 0x002fea000b800000 */
[----:B------:R-:W-:Y:S02]  /*00d0*/  UISETP.GE.U32.AND UP2, UPT, UR12, 0x10, UPT ;  /* 0x000000100c00788c */ /* 0x000fe4000bf46070 */
[----:B------:R-:W-:Y:S01]  /*00e0*/  IMAD R0, R6, UR12, RZ ;  /* 0x0000000c06007c24 */ /* 0x000fe2000f8e02ff */
[----:B------:R-:W-:Y:S01]  /*00f0*/  ULOP3.LUT UR8, UR12, 0xf, URZ, 0xc0, !UPT ;  /* 0x0000000f0c087892 */ /* 0x000fe2000f8ec0ff */
[----:B------:R-:W-:Y:S01]  /*0100*/  MOV R3, RZ ;  /* 0x000000ff00037202 */ /* 0x000fe20000000f00 */
[----:B------:R-:W-:Y:S02]  /*0110*/  UMOV UR4, URZ ;  /* 0x000000ff00047c82 */ /* 0x000fe40008000000 */
[----:B------:R-:W-:Y:S02]  /*0120*/  UISETP.NE.AND UP1, UPT, UR8, URZ, UPT ;  /* 0x000000ff0800728c */ /* 0x000fe4000bf25270 */
[----:B------:R-:W-:Y:S09]  /*0130*/  BRA.U !UP2, `(.L_x_4) ;  /* 0x000000010ab87547 */ /* 0x000ff2000b800000 */
[----:B------:R-:W0:Y:S01]  /*0140*/  LDCU.64 UR6, c[0x0][0x388] ;  /* 0x00007100ff0677ac */ /* 0x000e220008000a00 */
[----:B------:R-:W-:Y:S02]  /*0150*/  MOV R3, RZ ;  /* 0x000000ff00037202 */ /* 0x000fe40000000f00 */
[----:B------:R-:W-:Y:S01]  /*0160*/  MOV R2, R0 ;  /* 0x0000000000027202 */ /* 0x000fe20000000f00 */
[----:B------:R-:W-:-:S04]  /*0170*/  ULOP3.LUT UR4, UR12, 0x7ffffff0, URZ, 0xc0, !UPT ;  /* 0x7ffffff00c047892 */ /* 0x000fc8000f8ec0ff */
[----:B------:R-:W-:Y:S02]  /*0180*/  UIADD3 UR9, UPT, UPT, -UR4, URZ, URZ ;  /* 0x000000ff04097290 */ /* 0x000fe4000fffe1ff */
[----:B0-----:R-:W-:-:S04]  /*0190*/  UIADD3 UR5, UP2, UPT, UR6, 0x20, URZ ;  /* 0x0000002006057890 */ /* 0x001fc8000ff5e0ff */
[----:B------:R-:W-:-:S12]  /*01a0*/  UIADD3.X UR6, UPT, UPT, URZ, UR7, URZ, UP2, !UPT ;  /* 0x00000007ff067290 */ /* 0x000fd800097fe4ff */
.L_x_5:
[----:B------:R-:W-:Y:S02]  /*01b0*/  MOV R4, UR5 ;  /* 0x0000000500047c02 */ /* 0x000fe40008000f00 */
[----:B------:R-:W-:-:S03]  /*01c0*/  MOV R5, UR6 ;  /* 0x0000000600057c02 */ /* 0x000fc60008000f00 */
[----:B------:R-:W-:-:S05]  /*01d0*/  IMAD.WIDE R4, R2, 0x4, R4 ;  /* 0x0000000402047825 */ /* 0x000fca00078e0204 */
        /* <DEDUP_REMOVED lines=17> */
[----:B------:R-:W-:-:S03]  /*02f0*/  IADD3 R2, PT, PT, R2, 0x10, RZ ;  /* 0x0000001002027810 */ /* 0x000fc60007ffe0ff */
[----:B------:R-:W-:Y:S01]  /*0300*/  UISETP.NE.AND UP2, UPT, UR9, URZ, UPT ;  /* 0x000000ff0900728c */ /* 0x000fe2000bf45270 */
[----:B--2---:R-:W-:-:S04]  /*0310*/  FADD R16, R16, R3 ;  /* 0x0000000310107221 */ /* 0x004fc80000000000 */
[----:B---3--:R-:W-:-:S04]  /*0320*/  FADD R15, R16, R15 ;  /* 0x0000000f100f7221 */ /* 0x008fc80000000000 */
[----:B----4-:R-:W-:-:S04]  /*0330*/  FADD R15, R15, R18 ;  /* 0x000000120f0f7221 */ /* 0x010fc80000000000 */
[----:B-----5:R-:W-:-:S04]  /*0340*/  FADD R15, R15, R20 ;  /* 0x000000140f0f7221 */ /* 0x020fc80000000000 */
[----:B------:R-:W-:-:S04]  /*0350*/  FADD R15, R15, R22 ;  /* 0x000000160f0f7221 */ /* 0x000fc80000000000 */
        /* <DEDUP_REMOVED lines=10> */
[----:B------:R-:W-:Y:S01]  /*0400*/  FADD R3, R7, R14 ;  /* 0x0000000e07037221 */ /* 0x000fe20000000000 */
[----:B------:R-:W-:Y:S06]  /*0410*/  BRA.U UP2, `(.L_x_5) ;  /* 0xfffffffd02647547 */ /* 0x000fec000b83ffff */
.L_x_4:
[----:B------:R-:W-:Y:S05]  /*0420*/  BRA.U !UP1, `(.L_x_3) ;  /* 0x0000000109d07547 */ /* 0x000fea000b800000 */
[----:B------:R-:W-:Y:S02]  /*0430*/  UISETP.GE.U32.AND UP1, UPT, UR8, 0x8, UPT ;  /* 0x000000080800788c */ /* 0x000fe4000bf26070 */
[----:B------:R-:W-:-:S04]  /*0440*/  ULOP3.LUT UR6, UR12, 0x7, URZ, 0xc0, !UPT ;  /* 0x000000070c067892 */ /* 0x000fc8000f8ec0ff */
[----:B------:R-:W-:-:S03]  /*0450*/  UISETP.NE.AND UP2, UPT, UR6, URZ, UPT ;  /* 0x000000ff0600728c */ /* 0x000fc6000bf45270 */
[----:B------:R-:W-:Y:S08]  /*0460*/  BRA.U !UP1, `(.L_x_6) ;  /* 0x0000000109507547 */ /* 0x000ff0000b800000 */
[----:B------:R-:W0:Y:S01]  /*0470*/  LDC.64 R4, c[0x0][0x388] ;  /* 0x0000e200ff047b82 */ /* 0x000e220000000a00 */
[----:B------:R-:W-:-:S05]  /*0480*/  IADD3 R7, PT, PT, R0, UR4, RZ ;  /* 0x0000000400077c10 */ /* 0x000fca000fffe0ff */
[----:B0-----:R-:W-:-:S05]  /*0490*/  IMAD.WIDE R4, R7, 0x4, R4 ;  /* 0x0000000407047825 */ /* 0x001fca00078e0204 */
[----:B------:R-:W2:Y:S04]  /*04a0*/  LDG.E R2, desc[UR10][R4.64] ;  /* 0x0000000a04027981 */ /* 0x000ea8000c1e1900 */
[----:B------:R-:W3:Y:S04]  /*04b0*/  LDG.E R7, desc[UR10][R4.64+0x4] ;  /* 0x0000040a04077981 */ /* 0x000ee8000c1e1900 */
[----:B------:R-:W4:Y:S04]  /*04c0*/  LDG.E R9, desc[UR10][R4.64+0x8] ;  /* 0x0000080a04097981 */ /* 0x000f28000c1e1900 */
[----:B------:R-:W5:Y:S04]  /*04d0*/  LDG.E R11, desc[UR10][R4.64+0xc] ;  /* 0x00000c0a040b7981 */ /* 0x000f68000c1e1900 */
[----:B------:R-:W5:Y:S04]  /*04e0*/  LDG.E R13, desc[UR10][R4.64+0x10] ;  /* 0x0000100a040d7981 */ /* 0x000f68000c1e1900 */
[----:B------:R-:W5:Y:S04]  /*04f0*/  LDG.E R15, desc[UR10][R4.64+0x14] ;  /* 0x0000140a040f7981 */ /* 0x000f68000c1e1900 */
[----:B------:R-:W5:Y:S04]  /*0500*/  LDG.E R17, desc[UR10][R4.64+0x18] ;  /* 0x0000180a04117981 */ /* 0x000f68000c1e1900 */
[----:B------:R-:W5:Y:S01]  /*0510*/  LDG.E R19, desc[UR10][R4.64+0x1c] ;  /* 0x00001c0a04137981 */ /* 0x000f62000c1e1900 */
[----:B------:R-:W-:Y:S01]  /*0520*/  UIADD3 UR4, UPT, UPT, UR4, 0x8, URZ ;  /* 0x0000000804047890 */ /* 0x000fe2000fffe0ff */
[----:B--2---:R-:W-:-:S04]  /*0530*/  FADD R2, R3, R2 ;  /* 0x0000000203027221 */ /* 0x004fc80000000000 */
[----:B---3--:R-:W-:-:S04]  /*0540*/  FADD R2, R2, R7 ;  /* 0x0000000702027221 */ /* 0x008fc80000000000 */
[----:B----4-:R-:W-:-:S04]  /*0550*/  FADD R2, R2, R9 ;  /* 0x0000000902027221 */ /* 0x010fc80000000000 */
[----:B-----5:R-:W-:-:S04]  /*0560*/  FADD R2, R2, R11 ;  /* 0x0000000b02027221 */ /* 0x020fc80000000000 */
[----:B------:R-:W-:-:S04]  /*0570*/  FADD R2, R2, R13 ;  /* 0x0000000d02027221 */ /* 0x000fc80000000000 */
[----:B------:R-:W-:-:S04]  /*0580*/  FADD R2, R2, R15 ;  /* 0x0000000f02027221 */ /* 0x000fc80000000000 */
[----:B------:R-:W-:-:S04]  /*0590*/  FADD R2, R2, R17 ;  /* 0x0000001102027221 */ /* 0x000fc80000000000 */
[----:B------:R-:W-:-:S07]  /*05a0*/  FADD R3, R2, R19 ;  /* 0x0000001302037221 */ /* 0x000fce0000000000 */
.L_x_6:
        /* <DEDUP_REMOVED lines=11> */
[----:B------:R-:W5:Y:S01]  /*0660*/  LDG.E R11, desc[UR10][R4.64+0xc] ;  /* 0x00000c0a040b7981 */ /* 0x000f62000c1e1900 */
[----:B------:R-:W-:Y:S01]  /*0670*/  UIADD3 UR4, UPT, UPT, UR4, 0x4, URZ ;  /* 0x0000000404047890 */ /* 0x000fe2000fffe0ff */
[----:B--2---:R-:W-:-:S04]  /*0680*/  FADD R2, R3, R2 ;  /* 0x0000000203027221 */ /* 0x004fc80000000000 */
[----:B---3--:R-:W-:-:S04]  /*0690*/  FADD R2, R2, R7 ;  /* 0x0000000702027221 */ /* 0x008fc80000000000 */
[----:B----4-:R-:W-:-:S04]  /*06a0*/  FADD R2, R2, R9 ;  /* 0x0000000902027221 */ /* 0x010fc80000000000 */
[----:B-----5:R-:W-:-:S07]  /*06b0*/  FADD R3, R2, R11 ;  /* 0x0000000b02037221 */ /* 0x020fce0000000000 */
.L_x_7:
[----:B------:R-:W-:Y:S05]  /*06c0*/  BRA.U !UP2, `(.L_x_3) ;  /* 0x000000010a287547 */ /* 0x000fea000b800000 */
[----:B------:R-:W0:Y:S01]  /*06d0*/  LDC.64 R8, c[0x0][0x388] ;  /* 0x0000e200ff087b82 */ /* 0x000e220000000a00 */
[----:B------:R-:W-:Y:S01]  /*06e0*/  IADD3 R7, PT, PT, R0, UR4, RZ ;  /* 0x0000000400077c10 */ /* 0x000fe2000fffe0ff */
[----:B------:R-:W-:-:S12]  /*06f0*/  UIADD3 UR5, UPT, UPT, -UR5, URZ, URZ ;  /* 0x000000ff05057290 */ /* 0x000fd8000fffe1ff */
.L_x_8:
[----:B0-----:R-:W-:-:S06]  /*0700*/  IMAD.WIDE R4, R7, 0x4, R8 ;  /* 0x0000000407047825 */ /* 0x001fcc00078e0208 */
[----:B------:R-:W2:Y:S01]  /*0710*/  LDG.E R4, desc[UR10][R4.64] ;  /* 0x0000000a04047981 */ /* 0x000ea2000c1e1900 */
[----:B------:R-:W-:Y:S01]  /*0720*/  UIADD3 UR5, UPT, UPT, UR5, 0x1, URZ ;  /* 0x0000000105057890 */ /* 0x000fe2000fffe0ff */
[----:B------:R-:W-:-:S03]  /*0730*/  IADD3 R7, PT, PT, R7, 0x1, RZ ;  /* 0x0000000107077810 */ /* 0x000fc60007ffe0ff */
[----:B------:R-:W-:Y:S01]  /*0740*/  UISETP.NE.AND UP1, UPT, UR5, URZ, UPT ;  /* 0x000000ff0500728c */ /* 0x000fe2000bf25270 */
[----:B--2---:R-:W-:-:S08]  /*0750*/  FADD R3, R4, R3 ;  /* 0x0000000304037221 */ /* 0x004fd00000000000 */
[----:B------:R-:W-:Y:S05]  /*0760*/  BRA.U UP1, `(.L_x_8) ;  /* 0xfffffffd01e47547 */ /* 0x000fea000b83ffff */
.L_x_3:
[----:B------:R-:W-:Y:S01]  /*0770*/  I2FP.F32.S32 R2, UR12 ;  /* 0x0000000c00027c45 */ /* 0x000fe20008201400 */
[----:B------:R-:W-:Y:S03]  /*0780*/  BSSY.RECONVERGENT B2, `(.L_x_9) ;  /* 0x000000c000027945 */ /* 0x000fe60003800200 */
[----:B------:R-:W0:Y:S08]  /*0790*/  MUFU.RCP R5, R2 ;  /* 0x0000000200057308 */ /* 0x000e300000001000 */
[----:B------:R-:W1:Y:S01]  /*07a0*/  FCHK P0, R3, R2 ;  /* 0x0000000203007302 */ /* 0x000e620000000000 */
[----:B0-----:R-:W-:-:S04]  /*07b0*/  FFMA R0, -R2, R5, 1 ;  /* 0x3f80000002007423 */ /* 0x001fc80000000105 */
[----:B------:R-:W-:-:S04]  /*07c0*/  FFMA R0, R5, R0, R5 ;  /* 0x0000000005007223 */ /* 0x000fc80000000005 */
[----:B------:R-:W-:-:S04]  /*07d0*/  FFMA R5, R0, R3, RZ ;  /* 0x0000000300057223 */ /* 0x000fc800000000ff */
[----:B------:R-:W-:-:S04]  /*07e0*/  FFMA R4, -R2, R5, R3 ;  /* 0x0000000502047223 */ /* 0x000fc80000000103 */
[----:B------:R-:W-:Y:S01]  /*07f0*/  FFMA R0, R0, R4, R5 ;  /* 0x0000000400007223 */ /* 0x000fe20000000005 */
[----:B-1----:R-:W-:Y:S06]  /*0800*/  @!P0 BRA `(.L_x_10) ;  /* 0x00000000000c8947 */ /* 0x002fec0003800000 */
[----:B------:R-:W-:Y:S02]  /*0810*/  MOV R0, R2 ;  /* 0x0000000200007202 */ /* 0x000fe40000000f00 */
[----:B------:R-:W-:-:S07]  /*0820*/  MOV R8, 0x840 ;  /* 0x0000084000087802 */ /* 0x000fce0000000f00 */
[----:B------:R-:W-:Y:S05]  /*0830*/  CALL.REL.NOINC `($__internal_1_$__cuda_sm3x_div_rn_noftz_f32_slowpath) ;  /* 0x0000002c00b87944 */ /* 0x000fea0003c00000 */
.L_x_10:
[----:B------:R-:W-:Y:S05]  /*0840*/  BSYNC.RECONVERGENT B2 ;  /* 0x0000000000027941 */ /* 0x000fea0003800200 */
.L_x_9:
[----:B------:R-:W-:Y:S01]  /*0850*/  HFMA2 R20, -RZ, RZ, 0, 0 ;  /* 0x00000000ff147431 */ /* 0x000fe200000001ff */
[----:B------:R-:W-:Y:S06]  /*0860*/  BRA.U !UP0, `(.L_x_11) ;  /* 0x0000000908107547 */ /* 0x000fec000b800000 */
[----:B------:R-:W0:Y:S01]  /*0870*/  LDCU UR4, c[0x0][0x384] ;  /* 0x00007080ff0477ac */ /* 0x000e220008000800 */
[----:B------:R-:W-:Y:S02]  /*0880*/  MOV R20, RZ ;  /* 0x000000ff00147202 */ /* 0x000fe40000000f00 */
[----:B------:R-:W-:Y:S01]  /*0890*/  MOV R17, RZ ;  /* 0x000000ff00117202 */ /* 0x000fe20000000f00 */
[----:B0-----:R-:W-:Y:S02]  /*08a0*/  UISETP.GE.U32.AND UP1, UPT, UR4, 0x8, UPT ;  /* 0x000000080400788c */ /* 0x001fe4000bf26070 */
[----:B------:R-:W-:Y:S01]  /*08b0*/  IMAD R16, R6, UR4, RZ ;  /* 0x0000000406107c24 */ /* 0x000fe2000f8e02ff */
[----:B------:R-:W-:-:S04]  /*08c0*/  ULOP3.LUT UR8, UR4, 0x7, URZ, 0xc0, !UPT ;  /* 0x0000000704087892 */ /* 0x000fc8000f8ec0ff */
[----:B------:R-:W-:Y:S02]  /*08d0*/  UISETP.NE.AND UP0, UPT, UR8, URZ, UPT ;  /* 0x000000ff0800728c */ /* 0x000fe4000bf05270 */
[----:B------:R-:W-:Y:S09]  /*08e0*/  BRA.U !UP1, `(.L_x_12) ;  /* 0x0000000109ec7547 */ /* 0x000ff2000b800000 */
[----:B------:R-:W0:Y:S01]  /*08f0*/  LDCU.64 UR6, c[0x0][0x388] ;  /* 0x00007100ff0677ac */ /* 0x000e220008000a00 */
[----:B------:R-:W1:Y:S01]  /*0900*/  LDC R19, c[0x0][0x380] ;  /* 0x0000e000ff137b82 */ /* 0x000e620000000800 */
[----:B------:R-:W-:Y:S01]  /*0910*/  MOV R20, RZ ;  /* 0x000000ff00147202 */ /* 0x000fe20000000f00 */
[----:B------:R-:W-:Y:S01]  /*0920*/  ULOP3.LUT UR4, UR4, 0x7ffffff8, URZ, 0xc0, !UPT ;  /* 0x7ffffff804047892 */ /* 0x000fe2000f8ec0ff */
[----:B------:R-:W-:Y:S02]  /*0930*/  MOV R18, R16 ;  /* 0x0000001000127202 */ /* 0x000fe40000000f00 */
[----:B------:R-:W-:-:S03]  /*0940*/  MOV R7, R6 ;  /* 0x0000000600077202 */ /* 0x000fc60000000f00 */
[----:B------:R-:W2:Y:S01]  /*0950*/  LDC.64 R2, c[0x0][0x390] ;  /* 0x0000e400ff027b82 */ /* 0x000ea20000000a00 */
[----:B------:R-:W-:Y:S01]  /*0960*/  MOV R17, UR4 ;  /* 0x0000000400117c02 */ /* 0x000fe20008000f00 */
[----:B0-----:R-:W-:-:S04]  /*0970*/  UIADD3 UR5, UP1, UPT, UR6, 0x10, URZ ;  /* 0x0000001006057890 */ /* 0x001fc8000ff3e0ff */
[----:B------:R-:W-:Y:S02]  /*0980*/  UIADD3.X UR6, UPT, UPT, URZ, UR7, URZ, UP1, !UPT ;  /* 0x00000007ff067290 */ /* 0x000fe40008ffe4ff */
[----:B------:R-:W-:-:S12]  /*0990*/  UIADD3 UR7, UPT, UPT, -UR4, URZ, URZ ;  /* 0x000000ff04077290 */ /* 0x000fd8000fffe1ff */
.L_x_13:
[----:B------:R-:W-:Y:S02]  /*09a0*/  MOV R4, UR5 ;  /* 0x0000000500047c02 */ /* 0x000fe40008000f00 */
[----:B------:R-:W-:-:S03]  /*09b0*/  MOV R5, UR6 ;  /* 0x0000000600057c02 */ /* 0x000fc60008000f00 */
[----:B------:R-:W-:-:S05]  /*09c0*/  IMAD.WIDE R4, R18, 0x4, R4 ;  /* 0x0000000412047825 */ /* 0x000fca00078e0204 */
[----:B------:R-:W3:Y:S01]  /*09d0*/  LDG.E R23, desc[UR10][R4.64+-0x10] ;  /* 0xfffff00a04177981 */ /* 0x000ee2000c1e1900 */
[----:B--2---:R-:W-:-:S04]  /*09e0*/  IMAD.WIDE R10, R7, 0x4, R2 ;  /* 0x00000004070a7825 */ /* 0x004fc800078e0202 */
[----:B---3--:R-:W-:-:S05]  /*09f0*/  FADD R23, R23, -R0 ;  /* 0x8000000017177221 */ /* 0x008fca0000000000 */
[----:B------:R0:W-:Y:S04]  /*0a00*/  STG.E desc[UR10][R10.64], R23 ;  /* 0x000000170a007986 */ /* 0x0001e8000c10190a */
[----:B----4-:R-:W2:Y:S01]  /*0a10*/  LDG.E R9, desc[UR10][R4.64+-0xc] ;  /* 0xfffff40a04097981 */ /* 0x010ea2000c1e1900 */
[----:B-1----:R-:W-:-:S04]  /*0a20*/  IMAD.WIDE R12, R19, 0x4, R10 ;  /* 0x00000004130c7825 */ /* 0x002fc800078e020a */
[----:B--2---:R-:W-:-:S05]  /*0a30*/  FADD R22, R9, -R0 ;  /* 0x8000000009167221 */ /* 0x004fca0000000000 */
[----:B------:R1:W-:Y:S04]  /*0a40*/  STG.E desc[UR10][R12.64], R22 ;  /* 0x000000160c007986 */ /* 0x0003e8000c10190a */
[----:B------:R-:W2:Y:S01]  /*0a50*/  LDG.E R21, desc[UR10][R4.64+-0x8] ;  /* 0xfffff80a04157981 */ /* 0x000ea2000c1e1900 */
[----:B------:R-:W-:-:S04]  /*0a60*/  IMAD.WIDE R14, R19, 0x4, R12 ;  /* 0x00000004130e7825 */ /* 0x000fc800078e020c */
[----:B--2---:R-:W-:-:S05]  /*0a70*/  FADD R21, R21, -R0 ;  /* 0x8000000015157221 */ /* 0x004fca0000000000 */
[----:B------:R2:W-:Y:S04]  /*0a80*/  STG.E desc[UR10][R14.64], R21 ;  /* 0x000000150e007986 */ /* 0x0005e8000c10190a */
[----:B------:R-:W3:Y:S01]  /*0a90*/  LDG.E R25, desc[UR10][R4.64+-0x4] ;  /* 0xfffffc0a04197981 */ /* 0x000ee2000c1e1900 */
[----:B------:R-:W-:-:S04]  /*0aa0*/  IMAD.WIDE R8, R19, 0x4, R14 ;  /* 0x0000000413087825 */ /* 0x000fc800078e020e */
[----:B---3--:R-:W-:-:S05]  /*0ab0*/  FADD R25, R25, -R0 ;  /* 0x8000000019197221 */ /* 0x008fca0000000000 */
[----:B------:R3:W-:Y:S04]  /*0ac0*/  STG.E desc[UR10][R8.64], R25 ;  /* 0x0000001908007986 */ /* 0x0007e8000c10190a */
[----:B------:R-:W4:Y:S01]  /*0ad0*/  LDG.E R27, desc[UR10][R4.64] ;  /* 0x0000000a041b7981 */ /* 0x000f22000c1e1900 */
[----:B0-----:R-:W-:-:S04]  /*0ae0*/  IMAD.WIDE R10, R19, 0x4, R8 ;  /* 0x00000004130a7825 */ /* 0x001fc800078e0208 */
[----:B----4-:R-:W-:-:S05]  /*0af0*/  FADD R27, R27, -R0 ;  /* 0x800000001b1b7221 */ /* 0x010fca0000000000 */
[----:B------:R-:W-:Y:S04]  /*0b00*/  STG.E desc[UR10][R10.64], R27 ;  /* 0x0000001b0a007986 */ /* 0x000fe8000c10190a */
[----:B------:R-:W4:Y:S01]  /*0b10*/  LDG.E R29, desc[UR10][R4.64+0x4] ;  /* 0x0000040a041d7981 */ /* 0x000f22000c1e1900 */
[----:B-1----:R-:W-:-:S04]  /*0b20*/  IMAD.WIDE R12, R19, 0x4, R10 ;  /* 0x00000004130c7825 */ /* 0x002fc800078e020a */
[----:B----4-:R-:W-:-:S05]  /*0b30*/  FADD R29, R29, -R0 ;  /* 0x800000001d1d7221 */ /* 0x010fca0000000000 */
[----:B------:R0:W-:Y:S04]  /*0b40*/  STG.E desc[UR10][R12.64], R29 ;  /* 0x0000001d0c007986 */ /* 0x0001e8000c10190a */
[----:B------:R-:W4:Y:S01]  /*0b50*/  LDG.E R24, desc[UR10][R4.64+0x8] ;  /* 0x0000080a04187981 */ /* 0x000f22000c1e1900 */
[----:B--2---:R-:W-:-:S04]  /*0b60*/  IMAD.WIDE R14, R19, 0x4, R12 ;  /* 0x00000004130e7825 */ /* 0x004fc800078e020c */
[----:B----4-:R-:W-:-:S05]  /*0b70*/  FADD R24, R24, -R0 ;  /* 0x8000000018187221 */ /* 0x010fca0000000000 */
[----:B------:R4:W-:Y:S04]  /*0b80*/  STG.E desc[UR10][R14.64], R24 ;  /* 0x000000180e007986 */ /* 0x0009e8000c10190a */
[----:B------:R-:W2:Y:S01]  /*0b90*/  LDG.E R26, desc[UR10][R4.64+0xc] ;  /* 0x00000c0a041a7981 */ /* 0x000ea2000c1e1900 */
[----:B------:R-:W-:Y:S01]  /*0ba0*/  FFMA R23, R23, R23, R20 ;  /* 0x0000001717177223 */ /* 0x000fe20000000014 */
[C---:B---3--:R-:W-:Y:S01]  /*0bb0*/  IMAD.WIDE R8, R19.reuse, 0x4, R14 ;  /* 0x0000000413087825 */ /* 0x048fe200078e020e */
[----:B------:R-:W-:Y:S01]  /*0bc0*/  UIADD3 UR7, UPT, UPT, UR7, 0x8, URZ ;  /* 0x0000000807077890 */ /* 0x000fe2000fffe0ff */
[----:B------:R-:W-:Y:S02]  /*0bd0*/  LEA R7, R19, R7, 0x3 ;  /* 0x0000000713077211 */ /* 0x000fe400078e18ff */
[----:B------:R-:W-:Y:S01]  /*0be0*/  FFMA R22, R22, R22, R23 ;  /* 0x0000001616167223 */ /* 0x000fe20000000017 */
[----:B------:R-:W-:Y:S01]  /*0bf0*/  IADD3 R18, PT, PT, R18, 0x8, RZ ;  /* 0x0000000812127810 */ /* 0x000fe20007ffe0ff */
[----:B------:R-:W-:-:S02]  /*0c00*/  UISETP.NE.AND UP1, UPT, UR7, URZ, UPT ;  /* 0x000000ff0700728c */ /* 0x000fc4000bf25270 */
[----:B------:R-:W-:-:S04]  /*0c10*/  FFMA R22, R21, R21, R22 ;  /* 0x0000001515167223 */ /* 0x000fc80000000016 */
[----:B------:R-:W-:-:S04]  /*0c20*/  FFMA R22, R25, R25, R22 ;  /* 0x0000001919167223 */ /* 0x000fc80000000016 */
[----:B------:R-:W-:-:S04]  /*0c30*/  FFMA R22, R27, R27, R22 ;  /* 0x0000001b1b167223 */ /* 0x000fc80000000016 */
[----:B0-----:R-:W-:-:S04]  /*0c40*/  FFMA R29, R29, R29, R22 ;  /* 0x0000001d1d1d7223 */ /* 0x001fc80000000016 */
[----:B------:R-:W-:Y:S01]  /*0c50*/  FFMA R29, R24, R24, R29 ;  /* 0x00000018181d7223 */ /* 0x000fe2000000001d */
[----:B--2---:R-:W-:-:S04]  /*0c60*/  FADD R26, R26, -R0 ;  /* 0x800000001a1a7221 */ /* 0x004fc80000000000 */
[----:B------:R-:W-:Y:S01]  /*0c70*/  FFMA R20, R26, R26, R29 ;  /* 0x0000001a1a147223 */ /* 0x000fe2000000001d */
[----:B------:R4:W-:Y:S01]  /*0c80*/  STG.E desc[UR10][R8.64], R26 ;  /* 0x0000001a08007986 */ /* 0x0009e2000c10190a */
[----:B------:R-:W-:Y:S05]  /*0c90*/  BRA.U UP1, `(.L_x_13) ;  /* 0xfffffffd01407547 */ /* 0x000fea000b83ffff */
.L_x_12:
[----:B------:R-:W-:Y:S05]  /*0ca0*/  BRA.U !UP0, `(.L_x_11) ;  /* 0x0000000508007547 */ /* 0x000fea000b800000 */
[----:B------:R-:W0:Y:S01]  /*0cb0*/  LDC R2, c[0x0][0x384] ;  /* 0x0000e100ff027b82 */ /* 0x000e220000000800 */
[----:B------:R-:W-:Y:S01]  /*0cc0*/  UISETP.GE.U32.AND UP0, UPT, UR8, 0x4, UPT ;  /* 0x000000040800788c */ /* 0x000fe2000bf06070 */
[----:B0-----:R-:W-:-:S04]  /*0cd0*/  LOP3.LUT R19, R2, 0x3, RZ, 0xc0, !PT ;  /* 0x0000000302137812 */ /* 0x001fc800078ec0ff */
[----:B------:R-:W-:-:S04]  /*0ce0*/  ISETP.NE.AND P0, PT, R19, RZ, PT ;  /* 0x000000ff1300720c */ /* 0x000fc80003f05270 */
[----:B------:R-:W-:Y:S09]  /*0cf0*/  BRA.U !UP0, `(.L_x_14) ;  /* 0x00000001086c7547 */ /* 0x000ff2000b800000 */
[----:B------:R-:W0:Y:S01]  /*0d00*/  LDC.64 R4, c[0x0][0x388] ;  /* 0x0000e200ff047b82 */ /* 0x000e220000000a00 */
[----:B------:R-:W-:-:S07]  /*0d10*/  IADD3 R3, PT, PT, R16, R17, RZ ;  /* 0x0000001110037210 */ /* 0x000fce0007ffe0ff */
[----:B----4-:R-:W1:Y:S08]  /*0d20*/  LDC R15, c[0x0][0x380] ;  /* 0x0000e000ff0f7b82 */ /* 0x010e700000000800 */
[----:B------:R-:W2:Y:S01]  /*0d30*/  LDC.64 R10, c[0x0][0x390] ;  /* 0x0000e400ff0a7b82 */ /* 0x000ea20000000a00 */
[----:B0-----:R-:W-:-:S05]  /*0d40*/  IMAD.WIDE R4, R3, 0x4, R4 ;  /* 0x0000000403047825 */ /* 0x001fca00078e0204 */
[----:B------:R-:W3:Y:S01]  /*0d50*/  LDG.E R3, desc[UR10][R4.64] ;  /* 0x0000000a04037981 */ /* 0x000ee2000c1e1900 */
[----:B-1----:R-:W-:-:S04]  /*0d60*/  IMAD R7, R17, R15, R6 ;  /* 0x0000000f11077224 */ /* 0x002fc800078e0206 */
[----:B--2---:R-:W-:-:S04]  /*0d70*/  IMAD.WIDE R10, R7, 0x4, R10 ;  /* 0x00000004070a7825 */ /* 0x004fc800078e020a */
[----:B---3--:R-:W-:-:S05]  /*0d80*/  FADD R3, R3, -R0 ;  /* 0x8000000003037221 */ /* 0x008fca0000000000 */
[----:B------:R0:W-:Y:S04]  /*0d90*/  STG.E desc[UR10][R10.64], R3 ;  /* 0x000000030a007986 */ /* 0x0001e8000c10190a */
[----:B------:R-:W2:Y:S01]  /*0da0*/  LDG.E R7, desc[UR10][R4.64+0x4] ;  /* 0x0000040a04077981 */ /* 0x000ea2000c1e1900 */
[----:B------:R-:W-:-:S04]  /*0db0*/  IMAD.WIDE R12, R15, 0x4, R10 ;  /* 0x000000040f0c7825 */ /* 0x000fc800078e020a */
[----:B--2---:R-:W-:-:S05]  /*0dc0*/  FADD R18, R7, -R0 ;  /* 0x8000000007127221 */ /* 0x004fca0000000000 */
[----:B------:R1:W-:Y:S04]  /*0dd0*/  STG.E desc[UR10][R12.64], R18 ;  /* 0x000000120c007986 */ /* 0x0003e8000c10190a */
[----:B------:R-:W2:Y:S01]  /*0de0*/  LDG.E R7, desc[UR10][R4.64+0x8] ;  /* 0x0000080a04077981 */ /* 0x000ea2000c1e1900 */
[----:B------:R-:W-:-:S04]  /*0df0*/  IMAD.WIDE R8, R15, 0x4, R12 ;  /* 0x000000040f087825 */ /* 0x000fc800078e020c */
[----:B--2---:R-:W-:-:S05]  /*0e00*/  FADD R22, R7, -R0 ;  /* 0x8000000007167221 */ /* 0x004fca0000000000 */
[----:B------:R1:W-:Y:S04]  /*0e10*/  STG.E desc[UR10][R8.64], R22 ;  /* 0x0000001608007986 */ /* 0x0003e8000c10190a */
[----:B------:R-:W2:Y:S01]  /*0e20*/  LDG.E R7, desc[UR10][R4.64+0xc] ;  /* 0x00000c0a04077981 */ /* 0x000ea2000c1e1900 */
[----:B------:R-:W-:-:S04]  /*0e30*/  IMAD.WIDE R14, R15, 0x4, R8 ;  /* 0x000000040f0e7825 */ /* 0x000fc800078e0208 */
[----:B0-----:R-:W-:Y:S01]  /*0e40*/  FFMA R3, R3, R3, R20 ;  /* 0x0000000303037223 */ /* 0x001fe20000000014 */
[----:B------:R-:W-:-:S03]  /*0e50*/  IADD3 R17, PT, PT, R17, 0x4, RZ ;  /* 0x0000000411117810 */ /* 0x000fc60007ffe0ff */
[----:B------:R-:W-:-:S04]  /*0e60*/  FFMA R3, R18, R18, R3 ;  /* 0x0000001212037223 */ /* 0x000fc80000000003 */
[----:B------:R-:W-:Y:S01]  /*0e70*/  FFMA R3, R22, R22, R3 ;  /* 0x0000001616037223 */ /* 0x000fe20000000003 */
[----:B--2---:R-:W-:-:S04]  /*0e80*/  FADD R10, R7, -R0 ;  /* 0x80000000070a7221 */ /* 0x004fc80000000000 */
[----:B------:R-:W-:Y:S01]  /*0e90*/  FFMA R20, R10, R10, R3 ;  /* 0x0000000a0a147223 */ /* 0x000fe20000000003 */
[----:B------:R1:W-:Y:S06]  /*0ea0*/  STG.E desc[UR10][R14.64], R10 ;  /* 0x0000000a0e007986 */ /* 0x0003ec000c10190a */
.L_x_14:
[----:B------:R-:W-:Y:S05]  /*0eb0*/  @!P0 BRA `(.L_x_11) ;  /* 0x00000000007c8947 */ /* 0x000fea0003800000 */
[----:B------:R-:W-:-:S13]  /*0ec0*/  ISETP.NE.AND P0, PT, R19, 0x1, PT ;  /* 0x000000011300780c */ /* 0x000fda0003f05270 */
[----:B------:R-:W0:Y:S01]  /*0ed0*/  @P0 LDC.64 R4, c[0x0][0x388] ;  /* 0x0000e200ff040b82 */ /* 0x000e220000000a00 */
[----:B------:R-:W-:-:S07]  /*0ee0*/  @P0 IADD3 R11, PT, PT, R16, R17, RZ ;  /* 0x00000011100b0210 */ /* 0x000fce0007ffe0ff */
[----:B-1----:R-:W1:Y:S01]  /*0ef0*/  @P0 LDC R13, c[0x0][0x380] ;  /* 0x0000e000ff0d0b82 */ /* 0x002e620000000800 */
[----:B0-----:R-:W-:-:S07]  /*0f00*/  @P0 IMAD.WIDE R10, R11, 0x4, R4 ;  /* 0x000000040b0a0825 */ /* 0x001fce00078e0204 */
[----:B------:R-:W0:Y:S01]  /*0f10*/  @P0 LDC.64 R4, c[0x0][0x390] ;  /* 0x0000e400ff040b82 */ /* 0x000e220000000a00 */
[----:B------:R-:W2:Y:S01]  /*0f20*/  @P0 LDG.E R3, desc[UR10][R10.64] ;  /* 0x0000000a0a030981 */ /* 0x000ea2000c1e1900 */
[----:B-1----:R-:W-:-:S04]  /*0f30*/  @P0 IMAD R7, R17, R13, R6 ;  /* 0x0000000d11070224 */ /* 0x002fc800078e0206 */
[----:B0-----:R-:W-:Y:S01]  /*0f40*/  @P0 IMAD.WIDE R4, R7, 0x4, R4 ;  /* 0x0000000407040825 */ /* 0x001fe200078e0204 */
[----:B------:R-:W-:-:S04]  /*0f50*/  LOP3.LUT R2, R2, 0x1, RZ, 0xc0, !PT ;  /* 0x0000000102027812 */ /* 0x000fc800078ec0ff */
[----:B------:R-:W-:-:S13]  /*0f60*/  ISETP.NE.U32.AND P1, PT, R2, 0x1, PT ;  /* 0x000000010200780c */ /* 0x000fda0003f25070 */
[----:B----4-:R-:W0:Y:S01]  /*0f70*/  @!P1 LDC.64 R8, c[0x0][0x388] ;  /* 0x0000e200ff089b82 */ /* 0x010e220000000a00 */
[----:B--2---:R-:W-:-:S05]  /*0f80*/  @P0 FADD R3, R3, -R0 ;  /* 0x8000000003030221 */ /* 0x004fca0000000000 */
[----:B------:R1:W-:Y:S04]  /*0f90*/  @P0 STG.E desc[UR10][R4.64], R3 ;  /* 0x0000000304000986 */ /* 0x0003e8000c10190a */
[----:B------:R-:W2:Y:S01]  /*0fa0*/  @P0 LDG.E R7, desc[UR10][R10.64+0x4] ;  /* 0x0000040a0a070981 */ /* 0x000ea2000c1e1900 */
[----:B------:R-:W-:Y:S01]  /*0fb0*/  @P0 IADD3 R17, PT, PT, R17, 0x2, RZ ;  /* 0x0000000211110810 */ /* 0x000fe20007ffe0ff */
[----:B------:R-:W-:-:S03]  /*0fc0*/  @P0 IMAD.WIDE R12, R13, 0x4, R4 ;  /* 0x000000040d0c0825 */ /* 0x000fc600078e0204 */
[----:B------:R-:W-:Y:S01]  /*0fd0*/  @!P1 IADD3 R15, PT, PT, R16, R17, RZ ;  /* 0x00000011100f9210 */ /* 0x000fe20007ffe0ff */
[----:B-1----:R-:W1:Y:S04]  /*0fe0*/  @!P1 LDC.64 R4, c[0x0][0x390] ;  /* 0x0000e400ff049b82 */ /* 0x002e680000000a00 */
[----:B0-----:R-:W-:-:S04]  /*0ff0*/  @!P1 IMAD.WIDE R8, R15, 0x4, R8 ;  /* 0x000000040f089825 */ /* 0x001fc800078e0208 */
[----:B--2---:R-:W-:Y:S02]  /*1000*/  @P0 FADD R2, R7, -R0 ;  /* 0x8000000007020221 */ /* 0x004fe40000000000 */
[----:B------:R-:W0:Y:S03]  /*1010*/  @!P1 LDC R7, c[0x0][0x380] ;  /* 0x0000e000ff079b82 */ /* 0x000e260000000800 */
[----:B------:R2:W-:Y:S04]  /*1020*/  @P0 STG.E desc[UR10][R12.64], R2 ;  /* 0x000000020c000986 */ /* 0x0005e8000c10190a */
[----:B------:R-:W3:Y:S01]  /*1030*/  @!P1 LDG.E R9, desc[UR10][R8.64] ;  /* 0x0000000a08099981 */ /* 0x000ee2000c1e1900 */
[----:B------:R-:W-:-:S04]  /*1040*/  @P0 FFMA R3, R3, R3, R20 ;  /* 0x0000000303030223 */ /* 0x000fc80000000014 */
[----:B------:R-:W-:Y:S01]  /*1050*/  @P0 FFMA R20, R2, R2, R3 ;  /* 0x0000000202140223 */ /* 0x000fe20000000003 */
[----:B0-----:R-:W-:-:S04]  /*1060*/  @!P1 IMAD R17, R17, R7, R6 ;  /* 0x0000000711119224 */ /* 0x001fc800078e0206 */
[----:B-1----:R-:W-:-:S04]  /*1070*/  @!P1 IMAD.WIDE R4, R17, 0x4, R4 ;  /* 0x0000000411049825 */ /* 0x002fc800078e0204 */
[----:B---3--:R-:W-:-:S04]  /*1080*/  @!P1 FADD R7, R9, -R0 ;  /* 0x8000000009079221 */ /* 0x008fc80000000000 */
[----:B------:R-:W-:Y:S01]  /*1090*/  @!P1 FFMA R20, R7, R7, R20 ;  /* 0x0000000707149223 */ /* 0x000fe20000000014 */
[----:B------:R2:W-:Y:S06]  /*10a0*/  @!P1 STG.E desc[UR10][R4.64], R7 ;  /* 0x0000000704009986 */ /* 0x0005ec000c10190a */
.L_x_11:
[----:B------:R-:W0:Y:S02]  /*10b0*/  LDC R0, c[0x0][0x384] ;  /* 0x0000e100ff007b82 */ /* 0x000e240000000800 */
[----:B0-----:R-:W-:-:S13]  /*10c0*/  ISETP.GE.AND P0, PT, R0, 0x1, PT ;  /* 0x000000010000780c */ /* 0x001fda0003f06270 */
[----:B------:R-:W-:Y:S05]  /*10d0*/  @!P0 EXIT ;  /* 0x000000000000894d */ /* 0x000fea0003800000 */
[----:B------:R-:W-:Y:S01]  /*10e0*/  IADD3 R0, PT, PT, R20, -0xd000000, RZ ;  /* 0xf300000014007810 */ /* 0x000fe20007ffe0ff */
[----:B--2---:R0:W2:Y:S01]  /*10f0*/  MUFU.RSQ R5, R20 ;  /* 0x0000001400057308 */ /* 0x0040a20000001400 */
[----:B------:R-:W-:Y:S02]  /*1100*/  BSSY.RECONVERGENT B0, `(.L_x_15) ;  /* 0x000000d000007945 */ /* 0x000fe40003800200 */
[----:B------:R-:W-:-:S13]  /*1110*/  ISETP.GT.U32.AND P0, PT, R0, 0x727fffff, PT ;  /* 0x727fffff0000780c */ /* 0x000fda0003f04070 */
[----:B0-----:R-:W-:Y:S05]  /*1120*/  @!P0 BRA `(.L_x_16) ;  /* 0x0000000000188947 */ /* 0x001fea0003800000 */
[----:B------:R-:W-:Y:S01]  /*1130*/  BSSY.RECONVERGENT B1, `(.L_x_17) ;  /* 0x0000004000017945 */ /* 0x000fe20003800200 */
[----:B------:R-:W-:Y:S02]  /*1140*/  MOV R0, R20 ;  /* 0x0000001400007202 */ /* 0x000fe40000000f00 */
[----:B-1--4-:R-:W-:-:S07]  /*1150*/  MOV R8, 0x1170 ;  /* 0x0000117000087802 */ /* 0x012fce0000000f00 */
[----:B--2---:R-:W-:Y:S05]  /*1160*/  CALL.REL.NOINC `($__internal_0_$__cuda_sm20_sqrt_rn_f32_slowpath) ;  /* 0x0000002400107944 */ /* 0x004fea0003c00000 */
[----:B------:R-:W-:Y:S05]  /*1170*/  BSYNC.RECONVERGENT B1 ;  /* 0x0000000000017941 */ /* 0x000fea0003800200 */
.L_x_17:
[----:B------:R-:W-:Y:S05]  /*1180*/  BRA `(.L_x_18) ;  /* 0x0000000000107947 */ /* 0x000fea0003800000 */
.L_x_16:
[C---:B--2---:R-:W-:Y:S01]  /*1190*/  FMUL.FTZ R3, R5.reuse, R20 ;  /* 0x0000001405037220 */ /* 0x044fe20000410000 */
[----:B------:R-:W-:-:S03]  /*11a0*/  FMUL.FTZ R0, R5, 0.5 ;  /* 0x3f00000005007820 */ /* 0x000fc60000410000 */
[----:B-1----:R-:W-:-:S04]  /*11b0*/  FFMA R18, -R3, R3, R20 ;  /* 0x0000000303127223 */ /* 0x002fc80000000114 */
[----:B------:R-:W-:-:S07]  /*11c0*/  FFMA R18, R18, R0, R3 ;  /* 0x0000000012127223 */ /* 0x000fce0000000003 */
.L_x_18:
[----:B------:R-:W-:Y:S05]  /*11d0*/  BSYNC.RECONVERGENT B0 ;  /* 0x0000000000007941 */ /* 0x000fea0003800200 */
.L_x_15:
[----:B------:R-:W0:Y:S01]  /*11e0*/  LDCU UR5, c[0x0][0x384] ;  /* 0x00007080ff0577ac */ /* 0x000e220008000800 */
[----:B------:R-:W-:Y:S01]  /*11f0*/  UMOV UR4, URZ ;  /* 0x000000ff00047c82 */ /* 0x000fe20008000000 */
[----:B0-----:R-:W-:Y:S02]  /*1200*/  UISETP.GE.U32.AND UP0, UPT, UR5, 0x10, UPT ;  /* 0x000000100500788c */ /* 0x001fe4000bf06070 */
[----:B------:R-:W-:-:S07]  /*1210*/  ULOP3.LUT UR6, UR5, 0xf, URZ, 0xc0, !UPT ;  /* 0x0000000f05067892 */ /* 0x000fce000f8ec0ff */
[----:B------:R-:W-:Y:S05]  /*1220*/  BRA.U !UP0, `(.L_x_19) ;  /* 0x00000011089c7547 */ /* 0x000fea000b800000 */
[----:B------:R-:W0:Y:S01]  /*1230*/  LDC R5, c[0x0][0x380] ;  /* 0x0000e000ff057b82 */ /* 0x000e220000000800 */
[----:B------:R-:W-:Y:S01]  /*1240*/  ULOP3.LUT UR4, UR5, 0x7ffffff0, URZ, 0xc0, !UPT ;  /* 0x7ffffff005047892 */ /* 0x000fe2000f8ec0ff */
[----:B------:R-:W-:-:S03]  /*1250*/  MOV R4, R6 ;  /* 0x0000000600047202 */ /* 0x000fc60000000f00 */
[----:B------:R-:W-:-:S03]  /*1260*/  UIADD3 UR5, UPT, UPT, -UR4, URZ, URZ ;  /* 0x000000ff04057290 */ /* 0x000fc6000fffe1ff */
[----:B------:R-:W1:Y:S09]  /*1270*/  LDC.64 R10, c[0x0][0x390] ;  /* 0x0000e400ff0a7b82 */ /* 0x000e720000000a00 */
.L_x_52:
[----:B-1--4-:R-:W-:-:S05]  /*1280*/  IMAD.WIDE R14, R4, 0x4, R10 ;  /* 0x00000004040e7825 */ /* 0x012fca00078e020a */
[----:B--2---:R-:W2:Y:S01]  /*1290*/  LDG.E R3, desc[UR10][R14.64] ;  /* 0x0000000a0e037981 */ /* 0x004ea2000c1e1900 */
[----:B------:R-:W1:Y:S01]  /*12a0*/  MUFU.RCP R7, R18 ;  /* 0x0000001200077308 */ /* 0x000e620000001000 */
[----:B------:R-:W-:Y:S01]  /*12b0*/  UIADD3 UR5, UPT, UPT, UR5, 0x10, URZ ;  /* 0x0000001005057890 */ /* 0x000fe2000fffe0ff */
[----:B------:R-:W-:Y:S03]  /*12c0*/  BSSY.RECONVERGENT B2, `(.L_x_20) ;  /* 0x000000d000027945 */ /* 0x000fe60003800200 */
[----:B------:R-:W-:Y:S01]  /*12d0*/  UISETP.NE.AND UP0, UPT, UR5, URZ, UPT ;  /* 0x000000ff0500728c */ /* 0x000fe2000bf05270 */
[----:B-1----:R-:W-:-:S04]  /*12e0*/  FFMA R0, R7, -R18, 1 ;  /* 0x3f80000007007423 */ /* 0x002fc80000000812 */
[----:B------:R-:W-:Y:S01]  /*12f0*/  FFMA R0, R7, R0, R7 ;  /* 0x0000000007007223 */ /* 0x000fe20000000007 */
[----:B--2---:R-:W1:Y:S03]  /*1300*/  FCHK P0, R3, R18 ;  /* 0x0000001203007302 */ /* 0x004e660000000000 */
[----:B------:R-:W-:-:S04]  /*1310*/  FFMA R7, R3, R0, RZ ;  /* 0x0000000003077223 */ /* 0x000fc800000000ff */
[----:B------:R-:W-:-:S04]  /*1320*/  FFMA R2, R7, -R18, R3 ;  /* 0x8000001207027223 */ /* 0x000fc80000000003 */
[----:B------:R-:W-:Y:S01]  /*1330*/  FFMA R7, R0, R2, R7 ;  /* 0x0000000200077223 */ /* 0x000fe20000000007 */
[----:B-1----:R-:W-:Y:S06]  /*1340*/  @!P0 BRA `(.L_x_21) ;  /* 0x0000000000108947 */ /* 0x002fec0003800000 */
[----:B------:R-:W-:Y:S02]  /*1350*/  MOV R0, R18 ;  /* 0x0000001200007202 */ /* 0x000fe40000000f00 */
[----:B------:R-:W-:-:S07]  /*1360*/  MOV R8, 0x1380 ;  /* 0x0000138000087802 */ /* 0x000fce0000000f00 */
[----:B0-----:R-:W-:Y:S05]  /*1370*/  CALL.REL.NOINC `($__internal_1_$__cuda_sm3x_div_rn_noftz_f32_slowpath) ;  /* 0x0000002000e87944 */ /* 0x001fea0003c00000 */
[----:B------:R-:W-:-:S07]  /*1380*/  MOV R7, R0 ;  /* 0x0000000000077202 */ /* 0x000fce0000000f00 */
.L_x_21:
[----:B------:R-:W-:Y:S05]  /*1390*/  BSYNC.RECONVERGENT B2 ;  /* 0x0000000000027941 */ /* 0x000fea0003800200 */
.L_x_20:
[----:B0-----:R-:W-:Y:S01]  /*13a0*/  IMAD.WIDE R16, R5, 0x4, R14 ;  /* 0x0000000405107825 */ /* 0x001fe200078e020e */
[----:B------:R0:W-:Y:S04]  /*13b0*/  STG.E desc[UR10][R14.64], R7 ;  /* 0x000000070e007986 */ /* 0x0001e8000c10190a */
[----:B------:R-:W2:Y:S01]  /*13c0*/  LDG.E R8, desc[UR10][R16.64] ;  /* 0x0000000a10087981 */ /* 0x000ea2000c1e1900 */
[----:B------:R-:W1:Y:S01]  /*13d0*/  MUFU.RCP R3, R18 ;  /* 0x0000001200037308 */ /* 0x000e620000001000 */
[----:B------:R-:W-:Y:S01]  /*13e0*/  BSSY.RECONVERGENT B2, `(.L_x_22) ;  /* 0x000000d000027945 */ /* 0x000fe20003800200 */
[----:B-1----:R-:W-:-:S04]  /*13f0*/  FFMA R0, R3, -R18, 1 ;  /* 0x3f80000003007423 */ /* 0x002fc80000000812 */
[----:B------:R-:W-:Y:S02]  /*1400*/  FFMA R0, R3, R0, R3 ;  /* 0x0000000003007223 */ /* 0x000fe40000000003 */
[----:B--2---:R-:W1:Y:S02]  /*1410*/  FCHK P0, R8, R18 ;  /* 0x0000001208007302 */ /* 0x004e640000000000 */
[----:B------:R-:W-:-:S04]  /*1420*/  FFMA R3, R0, R8, RZ ;  /* 0x0000000800037223 */ /* 0x000fc800000000ff */
[----:B------:R-:W-:-:S04]  /*1430*/  FFMA R2, R3, -R18, R8 ;  /* 0x8000001203027223 */ /* 0x000fc80000000008 */
[----:B------:R-:W-:Y:S01]  /*1440*/  FFMA R3, R0, R2, R3 ;  /* 0x0000000200037223 */ /* 0x000fe20000000003 */
[----:B01----:R-:W-:Y:S06]  /*1450*/  @!P0 BRA `(.L_x_23) ;  /* 0x0000000000148947 */ /* 0x003fec0003800000 */
[----:B------:R-:W-:Y:S02]  /*1460*/  MOV R3, R8 ;  /* 0x0000000800037202 */ /* 0x000fe40000000f00 */
[----:B------:R-:W-:Y:S02]  /*1470*/  MOV R0, R18 ;  /* 0x0000001200007202 */ /* 0x000fe40000000f00 */
[----:B------:R-:W-:-:S07]  /*1480*/  MOV R8, 0x14a0 ;  /* 0x000014a000087802 */ /* 0x000fce0000000f00 */
[----:B------:R-:W-:Y:S05]  /*1490*/  CALL.REL.NOINC `($__internal_1_$__cuda_sm3x_div_rn_noftz_f32_slowpath) ;  /* 0x0000002000a07944 */ /* 0x000fea0003c00000 */
[----:B------:R-:W-:-:S07]  /*14a0*/  MOV R3, R0 ;  /* 0x0000000000037202 */ /* 0x000fce0000000f00 */
.L_x_23:
[----:B------:R-:W-:Y:S05]  /*14b0*/  BSYNC.RECONVERGENT B2 ;  /* 0x0000000000027941 */ /* 0x000fea0003800200 */
.L_x_22:
[----:B------:R-:W-:Y:S01]  /*14c0*/  IMAD.WIDE R14, R5, 0x4, R16 ;  /* 0x00000004050e7825 */ /* 0x000fe200078e0210 */
        /* <DEDUP_REMOVED lines=16> */
.L_x_25:
[----:B------:R-:W-:Y:S05]  /*15d0*/  BSYNC.RECONVERGENT B2 ;  /* 0x0000000000027941 */ /* 0x000fea0003800200 */
.L_x_24:
        /* <DEDUP_REMOVED lines=17> */
.L_x_27:
[----:B------:R-:W-:Y:S05]  /*16f0*/  BSYNC.RECONVERGENT B2 ;  /* 0x0000000000027941 */ /* 0x000fea0003800200 */
.L_x_26:
        /* <DEDUP_REMOVED lines=17> */
.L_x_29:
[----:B------:R-:W-:Y:S05]  /*1810*/  BSYNC.RECONVERGENT B2 ;  /* 0x0000000000027941 */ /* 0x000fea0003800200 */
.L_x_28:
        /* <DEDUP_REMOVED lines=17> */
.L_x_31:
[----:B------:R-:W-:Y:S05]  /*1930*/  BSYNC.RECONVERGENT B2 ;  /* 0x0000000000027941 */ /* 0x000fea0003800200 */
.L_x_30:
        /* <DEDUP_REMOVED lines=17> */
.L_x_33:
[----:B------:R-:W-:Y:S05]  /*1a50*/  BSYNC.RECONVERGENT B2 ;  /* 0x0000000000027941 */ /* 0x000fea0003800200 */
.L_x_32:
        /* <DEDUP_REMOVED lines=17> */
.L_x_35:
[----:B------:R-:W-:Y:S05]  /*1b70*/  BSYNC.RECONVERGENT B2 ;  /* 0x0000000000027941 */ /* 0x000fea0003800200 */
.L_x_34:
        /* <DEDUP_REMOVED lines=17> */
.L_x_37:
[----:B------:R-:W-:Y:S05]  /*1c90*/  BSYNC.RECONVERGENT B2 ;  /* 0x0000000000027941 */ /* 0x000fea0003800200 */
.L_x_36:
        /* <DEDUP_REMOVED lines=17> */
.L_x_39:
[----:B------:R-:W-:Y:S05]  /*1db0*/  BSYNC.RECONVERGENT B2 ;  /* 0x0000000000027941 */ /* 0x000fea0003800200 */
.L_x_38:
        /* <DEDUP_REMOVED lines=17> */
.L_x_41:
[----:B------:R-:W-:Y:S05]  /*1ed0*/  BSYNC.RECONVERGENT B2 ;  /* 0x0000000000027941 */ /* 0x000fea0003800200 */
.L_x_40:
        /* <DEDUP_REMOVED lines=17> */
.L_x_43:
[----:B------:R-:W-:Y:S05]  /*1ff0*/  BSYNC.RECONVERGENT B2 ;  /* 0x0000000000027941 */ /* 0x000fea0003800200 */
.L_x_42:
        /* <DEDUP_REMOVED lines=17> */
.L_x_45:
[----:B------:R-:W-:Y:S05]  /*2110*/  BSYNC.RECONVERGENT B2 ;  /* 0x0000000000027941 */ /* 0x000fea0003800200 */
.L_x_44:
        /* <DEDUP_REMOVED lines=17> */
.L_x_47:
[----:B------:R-:W-:Y:S05]  /*2230*/  BSYNC.RECONVERGENT B2 ;  /* 0x0000000000027941 */ /* 0x000fea0003800200 */
.L_x_46:
        /* <DEDUP_REMOVED lines=17> */
.L_x_49:
[----:B------:R-:W-:Y:S05]  /*2350*/  BSYNC.RECONVERGENT B2 ;  /* 0x0000000000027941 */ /* 0x000fea0003800200 */
.L_x_48:
        /* <DEDUP_REMOVED lines=16> */
.L_x_51:
[----:B------:R-:W-:Y:S05]  /*2460*/  BSYNC.RECONVERGENT B2 ;  /* 0x0000000000027941 */ /* 0x000fea0003800200 */
.L_x_50:
[----:B------:R2:W-:Y:S01]  /*2470*/  STG.E desc[UR10][R16.64], R0 ;  /* 0x0000000010007986 */ /* 0x0005e2000c10190a */
[----:B------:R-:W-:Y:S01]  /*2480*/  LEA R4, R5, R4, 0x4 ;  /* 0x0000000405047211 */ /* 0x000fe200078e20ff */
[----:B------:R-:W-:Y:S06]  /*2490*/  BRA.U UP0, `(.L_x_52) ;  /* 0xffffffed00787547 */ /* 0x000fec000b83ffff */
.L_x_19:
[----:B------:R-:W-:-:S13]  /*24a0*/  ISETP.NE.AND P0, PT, RZ, UR6, PT ;  /* 0x00000006ff007c0c */ /* 0x000fda000bf05270 */
[----:B------:R-:W-:Y:S05]  /*24b0*/  @!P0 EXIT ;  /* 0x000000000000894d */ /* 0x000fea0003800000 */
[----:B------:R-:W0:Y:S01]  /*24c0*/  LDCU UR5, c[0x0][0x384] ;  /* 0x00007080ff0577ac */ /* 0x000e220008000800 */
[----:B------:R-:W-:Y:S02]  /*24d0*/  UISETP.GE.U32.AND UP0, UPT, UR6, 0x8, UPT ;  /* 0x000000080600788c */ /* 0x000fe4000bf06070 */
[----:B0-----:R-:W-:-:S07]  /*24e0*/  ULOP3.LUT UR5, UR5, 0x7, URZ, 0xc0, !UPT ;  /* 0x0000000705057892 */ /* 0x001fce000f8ec0ff */
[----:B------:R-:W-:Y:S05]  /*24f0*/  BRA.U !UP0, `(.L_x_53) ;  /* 0x0000000908687547 */ /* 0x000fea000b800000 */
[----:B------:R-:W0:Y:S08]  /*2500*/  LDC R3, c[0x0][0x380] ;  /* 0x0000e000ff037b82 */ /* 0x000e300000000800 */
[----:B------:R-:W1:Y:S01]  /*2510*/  LDC.64 R10, c[0x0][0x390] ;  /* 0x0000e400ff0a7b82 */ /* 0x000e620000000a00 */
[----:B0-----:R-:W-:-:S04]  /*2520*/  IMAD R3, R3, UR4, R6 ;  /* 0x0000000403037c24 */ /* 0x001fc8000f8e0206 */
[----:B-1----:R-:W-:-:S05]  /*2530*/  IMAD.WIDE R10, R3, 0x4, R10 ;  /* 0x00000004030a7825 */ /* 0x002fca00078e020a */
[----:B------:R-:W3:Y:S01]  /*2540*/  LDG.E R4, desc[UR10][R10.64] ;  /* 0x0000000a0a047981 */ /* 0x000ee2000c1e1900 */
[----:B------:R-:W2:Y:S01]  /*2550*/  MUFU.RCP R3, R18 ;  /* 0x0000001200037308 */ /* 0x000ea20000001000 */
[----:B------:R-:W-:Y:S01]  /*2560*/  BSSY.RECONVERGENT B2, `(.L_x_54) ;  /* 0x000000d000027945 */ /* 0x000fe20003800200 */
[----:B--2---:R-:W-:-:S04]  /*2570*/  FFMA R0, R3, -R18, 1 ;  /* 0x3f80000003007423 */ /* 0x004fc80000000812 */
[----:B------:R-:W-:Y:S02]  /*2580*/  FFMA R0, R3, R0, R3 ;  /* 0x0000000003007223 */ /* 0x000fe40000000003 */
[----:B---3--:R-:W0:Y:S02]  /*2590*/  FCHK P0, R4, R18 ;  /* 0x0000001204007302 */ /* 0x008e240000000000 */
[----:B------:R-:W-:-:S04]  /*25a0*/  FFMA R3, R0, R4, RZ ;  /* 0x0000000400037223 */ /* 0x000fc800000000ff */
[----:B------:R-:W-:-:S04]  /*25b0*/  FFMA R2, R3, -R18, R4 ;  /* 0x8000001203027223 */ /* 0x000fc80000000004 */
[----:B------:R-:W-:Y:S01]  /*25c0*/  FFMA R3, R0, R2, R3 ;  /* 0x0000000200037223 */ /* 0x000fe20000000003 */
[----:B0-----:R-:W-:Y:S06]  /*25d0*/  @!P0 BRA `(.L_x_55) ;  /* 0x0000000000148947 */ /* 0x001fec0003800000 */
[----:B------:R-:W-:Y:S02]  /*25e0*/  MOV R3, R4 ;  /* 0x0000000400037202 */ /* 0x000fe40000000f00 */
[----:B------:R-:W-:Y:S02]  /*25f0*/  MOV R0, R18 ;  /* 0x0000001200007202 */ /* 0x000fe40000000f00 */
[----:B----4-:R-:W-:-:S07]  /*2600*/  MOV R8, 0x2620 ;  /* 0x0000262000087802 */ /* 0x010fce0000000f00 */
[----:B------:R-:W-:Y:S05]  /*2610*/  CALL.REL.NOINC `($__internal_1_$__cuda_sm3x_div_rn_noftz_f32_slowpath) ;  /* 0x0000001000407944 */ /* 0x000fea0003c00000 */
[----:B------:R-:W-:-:S07]  /*2620*/  MOV R3, R0 ;  /* 0x0000000000037202 */ /* 0x000fce0000000f00 */
.L_x_55:
[----:B------:R-:W-:Y:S05]  /*2630*/  BSYNC.RECONVERGENT B2 ;  /* 0x0000000000027941 */ /* 0x000fea0003800200 */
.L_x_54:
[----:B------:R-:W0:Y:S01]  /*2640*/  LDC R5, c[0x0][0x380] ;  /* 0x0000e000ff057b82 */ /* 0x000e220000000800 */
[----:B------:R1:W-:Y:S01]  /*2650*/  STG.E desc[UR10][R10.64], R3 ;  /* 0x000000030a007986 */ /* 0x0003e2000c10190a */
[----:B0-----:R-:W-:-:S05]  /*2660*/  IMAD.WIDE R4, R5, 0x4, R10 ;  /* 0x0000000405047825 */ /* 0x001fca00078e020a */
[----:B----4-:R-:W2:Y:S01]  /*2670*/  LDG.E R8, desc[UR10][R4.64] ;  /* 0x0000000a04087981 */ /* 0x010ea2000c1e1900 */
[----:B------:R-:W0:Y:S01]  /*2680*/  MUFU.RCP R7, R18 ;  /* 0x0000001200077308 */ /* 0x000e220000001000 */
[----:B------:R-:W-:Y:S01]  /*2690*/  BSSY.RECONVERGENT B2, `(.L_x_56) ;  /* 0x000000d000027945 */ /* 0x000fe20003800200 */
[----:B0-----:R-:W-:-:S04]  /*26a0*/  FFMA R0, R7, -R18, 1 ;  /* 0x3f80000007007423 */ /* 0x001fc80000000812 */
[----:B------:R-:W-:Y:S02]  /*26b0*/  FFMA R0, R7, R0, R7 ;  /* 0x0000000007007223 */ /* 0x000fe40000000007 */
[----:B--2---:R-:W0:Y:S02]  /*26c0*/  FCHK P0, R8, R18 ;  /* 0x0000001208007302 */ /* 0x004e240000000000 */
        /* <DEDUP_REMOVED lines=9> */
.L_x_57:
[----:B------:R-:W-:Y:S05]  /*2760*/  BSYNC.RECONVERGENT B2 ;  /* 0x0000000000027941 */ /* 0x000fea0003800200 */
.L_x_56:
[----:B------:R-:W0:Y:S01]  /*2770*/  LDC R11, c[0x0][0x380] ;  /* 0x0000e000ff0b7b82 */ /* 0x000e220000000800 */
[----:B------:R1:W-:Y:S01]  /*2780*/  STG.E desc[UR10][R4.64], R7 ;  /* 0x0000000704007986 */ /* 0x0003e2000c10190a */
[----:B0-----:R-:W-:-:S05]  /*2790*/  IMAD.WIDE R10, R11, 0x4, R4 ;  /* 0x000000040b0a7825 */ /* 0x001fca00078e0204 */
[----:B------:R-:W2:Y:S01]  /*27a0*/  LDG.E R8, desc[UR10][R10.64] ;  /* 0x0000000a0a087981 */ /* 0x000ea2000c1e1900 */
        /* <DEDUP_REMOVED lines=14> */
.L_x_59:
[----:B------:R-:W-:Y:S05]  /*2890*/  BSYNC.RECONVERGENT B2 ;  /* 0x0000000000027941 */ /* 0x000fea0003800200 */
.L_x_58:
        /* <DEDUP_REMOVED lines=18> */
.L_x_61:
[----:B------:R-:W-:Y:S05]  /*29c0*/  BSYNC.RECONVERGENT B2 ;  /* 0x0000000000027941 */ /* 0x000fea0003800200 */
.L_x_60:
        /* <DEDUP_REMOVED lines=18> */
.L_x_63:
[----:B------:R-:W-:Y:S05]  /*2af0*/  BSYNC.RECONVERGENT B2 ;  /* 0x0000000000027941 */ /* 0x000fea0003800200 */
.L_x_62:
        /* <DEDUP_REMOVED lines=18> */
.L_x_65:
[----:B------:R-:W-:Y:S05]  /*2c20*/  BSYNC.RECONVERGENT B2 ;  /* 0x0000000000027941 */ /* 0x000fea0003800200 */
.L_x_64:
        /* <DEDUP_REMOVED lines=18> */
.L_x_67:
[----:B------:R-:W-:Y:S05]  /*2d50*/  BSYNC.RECONVERGENT B2 ;  /* 0x0000000000027941 */ /* 0x000fea0003800200 */
.L_x_66:
        /* <DEDUP_REMOVED lines=17> */
.L_x_69:
[----:B------:R-:W-:Y:S05]  /*2e70*/  BSYNC.RECONVERGENT B2 ;  /* 0x0000000000027941 */ /* 0x000fea0003800200 */
.L_x_68:
[----:B------:R0:W-:Y:S01]  /*2e80*/  STG.E desc[UR10][R4.64], R0 ;  /* 0x0000000004007986 */ /* 0x0001e2000c10190a */
[----:B------:R-:W-:-:S12]  /*2e90*/  UIADD3 UR4, UPT, UPT, UR4, 0x8, URZ ;  /* 0x0000000804047890 */ /* 0x000fd8000fffe0ff */
.L_x_53:
[----:B------:R-:W-:-:S13]  /*2ea0*/  ISETP.NE.AND P0, PT, RZ, UR5, PT ;  /* 0x00000005ff007c0c */ /* 0x000fda000bf05270 */
[----:B------:R-:W-:Y:S05]  /*2eb0*/  @!P0 EXIT ;  /* 0x000000000000894d */ /* 0x000fea0003800000 */
[----:B------:R-:W1:Y:S01]  /*2ec0*/  LDCU UR6, c[0x0][0x384] ;  /* 0x00007080ff0677ac */ /* 0x000e620008000800 */
[----:B------:R-:W-:Y:S02]  /*2ed0*/  UISETP.GE.U32.AND UP0, UPT, UR5, 0x4, UPT ;  /* 0x000000040500788c */ /* 0x000fe4000bf06070 */
[----:B-1----:R-:W-:-:S07]  /*2ee0*/  ULOP3.LUT UR6, UR6, 0x3, URZ, 0xc0, !UPT ;  /* 0x0000000306067892 */ /* 0x002fce000f8ec0ff */
[----:B------:R-:W-:Y:S05]  /*2ef0*/  BRA.U !UP0, `(.L_x_70) ;  /* 0x0000000508387547 */ /* 0x000fea000b800000 */
[----:B------:R-:W1:Y:S08]  /*2f00*/  LDC R3, c[0x0][0x380] ;  /* 0x0000e000ff037b82 */ /* 0x000e700000000800 */
[----:B0-----:R-:W0:Y:S01]  /*2f10*/  LDC.64 R4, c[0x0][0x390] ;  /* 0x0000e400ff047b82 */ /* 0x001e220000000a00 */
[----:B-1----:R-:W-:-:S04]  /*2f20*/  IMAD R3, R3, UR4, R6 ;  /* 0x0000000403037c24 */ /* 0x002fc8000f8e0206 */
[----:B0-----:R-:W-:-:S05]  /*2f30*/  IMAD.WIDE R4, R3, 0x4, R4 ;  /* 0x0000000403047825 */ /* 0x001fca00078e0204 */
        /* <DEDUP_REMOVED lines=15> */
.L_x_72:
[----:B------:R-:W-:Y:S05]  /*3030*/  BSYNC.RECONVERGENT B2 ;  /* 0x0000000000027941 */ /* 0x000fea0003800200 */
.L_x_71:
        /* <DEDUP_REMOVED lines=18> */
.L_x_74:
[----:B------:R-:W-:Y:S05]  /*3160*/  BSYNC.RECONVERGENT B2 ;  /* 0x0000000000027941 */ /* 0x000fea0003800200 */
.L_x_73:
        /* <DEDUP_REMOVED lines=18> */
.L_x_76:
[----:B------:R-:W-:Y:S05]  /*3290*/  BSYNC.RECONVERGENT B2 ;  /* 0x0000000000027941 */ /* 0x000fea0003800200 */
.L_x_75:
        /* <DEDUP_REMOVED lines=17> */
.L_x_78:
[----:B------:R-:W-:Y:S05]  /*33b0*/  BSYNC.RECONVERGENT B2 ;  /* 0x0000000000027941 */ /* 0x000fea0003800200 */
.L_x_77:
[----:B------:R1:W-:Y:S01]  /*33c0*/  STG.E desc[UR10][R10.64], R0 ;  /* 0x000000000a007986 */ /* 0x0003e2000c10190a */
[----:B------:R-:W-:-:S12]  /*33d0*/  UIADD3 UR4, UPT, UPT, UR4, 0x4, URZ ;  /* 0x0000000404047890 */ /* 0x000fd8000fffe0ff */
.L_x_70:
[----:B------:R-:W-:-:S13]  /*33e0*/  ISETP.NE.AND P0, PT, RZ, UR6, PT ;  /* 0x00000006ff007c0c */ /* 0x000fda000bf05270 */
[----:B------:R-:W-:Y:S05]  /*33f0*/  @!P0 EXIT ;  /* 0x000000000000894d */ /* 0x000fea0003800000 */
[----:B-1----:R-:W1:Y:S01]  /*3400*/  LDC R11, c[0x0][0x380] ;  /* 0x0000e000ff0b7b82 */ /* 0x002e620000000800 */
[----:B------:R-:W3:Y:S01]  /*3410*/  LDCU UR7, c[0x0][0x380] ;  /* 0x00007000ff0777ac */ /* 0x000ee20008000800 */
[----:B------:R-:W-:-:S06]  /*3420*/  UIADD3 UR5, UPT, UPT, -UR6, URZ, URZ ;  /* 0x000000ff06057290 */ /* 0x000fcc000fffe1ff */
[----:B0-----:R-:W0:Y:S01]  /*3430*/  LDC.64 R4, c[0x0][0x390] ;  /* 0x0000e400ff047b82 */ /* 0x001e220000000a00 */
[----:B-1-3--:R-:W-:-:S07]  /*3440*/  IMAD R11, R11, UR4, R6 ;  /* 0x000000040b0b7c24 */ /* 0x00afce000f8e0206 */
.L_x_81:
[----:B01--4-:R-:W-:-:S05]  /*3450*/  IMAD.WIDE R14, R11, 0x4, R4 ;  /* 0x000000040b0e7825 */ /* 0x013fca00078e0204 */
[----:B------:R-:W3:Y:S01]  /*3460*/  LDG.E R6, desc[UR10][R14.64] ;  /* 0x0000000a0e067981 */ /* 0x000ee2000c1e1900 */
[----:B------:R-:W2:Y:S01]  /*3470*/  MUFU.RCP R3, R18 ;  /* 0x0000001200037308 */ /* 0x000ea20000001000 */
[----:B------:R-:W-:Y:S01]  /*3480*/  UIADD3 UR5, UPT, UPT, UR5, 0x1, URZ ;  /* 0x0000000105057890 */ /* 0x000fe2000fffe0ff */
[----:B------:R-:W-:Y:S03]  /*3490*/  BSSY.RECONVERGENT B2, `(.L_x_79) ;  /* 0x000000d000027945 */ /* 0x000fe60003800200 */
[----:B------:R-:W-:Y:S01]  /*34a0*/  UISETP.NE.AND UP0, UPT, UR5, URZ, UPT ;  /* 0x000000ff0500728c */ /* 0x000fe2000bf05270 */
[----:B--2---:R-:W-:-:S04]  /*34b0*/  FFMA R0, R3, -R18, 1 ;  /* 0x3f80000003007423 */ /* 0x004fc80000000812 */
[----:B------:R-:W-:Y:S01]  /*34c0*/  FFMA R0, R3, R0, R3 ;  /* 0x0000000003007223 */ /* 0x000fe20000000003 */
[----:B---3--:R-:W0:Y:S03]  /*34d0*/  FCHK P0, R6, R18 ;  /* 0x0000001206007302 */ /* 0x008e260000000000 */
[----:B------:R-:W-:-:S04]  /*34e0*/  FFMA R3, R0, R6, RZ ;  /* 0x0000000600037223 */ /* 0x000fc800000000ff */
[----:B------:R-:W-:-:S04]  /*34f0*/  FFMA R2, R3, -R18, R6 ;  /* 0x8000001203027223 */ /* 0x000fc80000000006 */
[----:B------:R-:W-:Y:S01]  /*3500*/  FFMA R0, R0, R2, R3 ;  /* 0x0000000200007223 */ /* 0x000fe20000000003 */
[----:B0-----:R-:W-:Y:S06]  /*3510*/  @!P0 BRA `(.L_x_80) ;  /* 0x0000000000108947 */ /* 0x001fec0003800000 */
[----:B------:R-:W-:Y:S02]  /*3520*/  MOV R3, R6 ;  /* 0x0000000600037202 */ /* 0x000fe40000000f00 */
[----:B------:R-:W-:Y:S02]  /*3530*/  MOV R0, R18 ;  /* 0x0000001200007202 */ /* 0x000fe40000000f00 */
[----:B------:R-:W-:-:S07]  /*3540*/  MOV R8, 0x3560 ;  /* 0x0000356000087802 */ /* 0x000fce0000000f00 */
[----:B------:R-:W-:Y:S05]  /*3550*/  CALL.REL.NOINC `($__internal_1_$__cuda_sm3x_div_rn_noftz_f32_slowpath) ;  /* 0x0000000000707944 */ /* 0x000fea0003c00000 */
.L_x_80:
[----:B------:R-:W-:Y:S05]  /*3560*/  BSYNC.RECONVERGENT B2 ;  /* 0x0000000000027941 */ /* 0x000fea0003800200 */
.L_x_79:
[----:B------:R1:W-:Y:S01]  /*3570*/  STG.E desc[UR10][R14.64], R0 ;  /* 0x000000000e007986 */ /* 0x0003e2000c10190a */
[----:B------:R-:W-:Y:S01]  /*3580*/  IADD3 R11, PT, PT, R11, UR7, RZ ;  /* 0x000000070b0b7c10 */ /* 0x000fe2000fffe0ff */
[----:B------:R-:W-:Y:S06]  /*3590*/  BRA.U UP0, `(.L_x_81) ;  /* 0xfffffffd00ac7547 */ /* 0x000fec000b83ffff */
[----:B------:R-:W-:Y:S05]  /*35a0*/  EXIT ;  /* 0x000000000000794d */ /* 0x000fea0003800000 */
        .weak           $__internal_0_$__cuda_sm20_sqrt_rn_f32_slowpath
        .type           $__internal_0_$__cuda_sm20_sqrt_rn_f32_slowpath,@function
        .size           $__internal_0_$__cuda_sm20_sqrt_rn_f32_slowpath,($__internal_1_$__cuda_sm3x_div_rn_noftz_f32_slowpath - $__internal_0_$__cuda_sm20_sqrt_rn_f32_slowpath)
$__internal_0_$__cuda_sm20_sqrt_rn_f32_slowpath:
[----:B------:R-:W-:-:S13]  /*35b0*/  LOP3.LUT P0, RZ, R0, 0x7fffffff, RZ, 0xc0, !PT ;  /* 0x7fffffff00ff7812 */ /* 0x000fda000780c0ff */
[----:B------:R-:W-:Y:S01]  /*35c0*/  @!P0 MOV R2, R0 ;  /* 0x0000000000028202 */ /* 0x000fe20000000f00 */
[----:B------:R-:W-:Y:S06]  /*35d0*/  @!P0 BRA `(.L_x_82) ;  /* 0x0000000000408947 */ /* 0x000fec0003800000 */
[----:B------:R-:W-:-:S13]  /*35e0*/  FSETP.GEU.FTZ.AND P0, PT, R0, RZ, PT ;  /* 0x000000ff0000720b */ /* 0x000fda0003f1e000 */
[----:B------:R-:W-:Y:S01]  /*35f0*/  @!P0 MOV R2, 0x7fffffff ;  /* 0x7fffffff00028802 */ /* 0x000fe20000000f00 */
[----:B------:R-:W-:Y:S06]  /*3600*/  @!P0 BRA `(.L_x_82) ;  /* 0x0000000000348947 */ /* 0x000fec0003800000 */
[----:B------:R-:W-:-:S13]  /*3610*/  FSETP.GTU.FTZ.AND P0, PT, |R0|, +INF , PT ;  /* 0x7f8000000000780b */ /* 0x000fda0003f1c200 */
[----:B------:R-:W-:Y:S01]  /*3620*/  @P0 FADD.FTZ R2, R0, 1 ;  /* 0x3f80000000020421 */ /* 0x000fe20000010000 */
[----:B------:R-:W-:Y:S06]  /*3630*/  @P0 BRA `(.L_x_82) ;  /* 0x0000000000280947 */ /* 0x000fec0003800000 */
[----:B------:R-:W-:-:S13]  /*3640*/  FSETP.NEU.FTZ.AND P0, PT, |R0|, +INF , PT ;  /* 0x7f8000000000780b */ /* 0x000fda0003f1d200 */
[----:B------:R-:W-:-:S04]  /*3650*/  @P0 FFMA R3, R0, 1.84467440737095516160e+19, RZ ;  /* 0x5f80000000030823 */ /* 0x000fc800000000ff */
[----:B------:R-:W0:Y:S02]  /*3660*/  @P0 MUFU.RSQ R2, R3 ;  /* 0x0000000300020308 */ /* 0x000e240000001400 */
[----:B0-----:R-:W-:Y:S01]  /*3670*/  @P0 FMUL.FTZ R4, R3, R2 ;  /* 0x0000000203040220 */ /* 0x001fe20000410000 */
[----:B------:R-:W-:Y:S01]  /*3680*/  @P0 FMUL.FTZ R7, R2, 0.5 ;  /* 0x3f00000002070820 */ /* 0x000fe20000410000 */
[----:B------:R-:W-:Y:S02]  /*3690*/  @!P0 MOV R2, R0 ;  /* 0x0000000000028202 */ /* 0x000fe40000000f00 */
[----:B------:R-:W-:-:S04]  /*36a0*/  @P0 FADD.FTZ R5, -R4, -RZ ;  /* 0x800000ff04050221 */ /* 0x000fc80000010100 */
[----:B------:R-:W-:-:S04]  /*36b0*/  @P0 FFMA R5, R4, R5, R3 ;  /* 0x0000000504050223 */ /* 0x000fc80000000003 */
[----:B------:R-:W-:-:S04]  /*36c0*/  @P0 FFMA R5, R5, R7, R4 ;  /* 0x0000000705050223 */ /* 0x000fc80000000004 */
[----:B------:R-:W-:-:S07]  /*36d0*/  @P0 FMUL.FTZ R2, R5, 2.3283064365386962891e-10 ;  /* 0x2f80000005020820 */ /* 0x000fce0000410000 */
.L_x_82:
[----:B------:R-:W-:Y:S01]  /*36e0*/  HFMA2 R3, -RZ, RZ, 0, 0 ;  /* 0x00000000ff037431 */ /* 0x000fe200000001ff */
[----:B------:R-:W-:Y:S02]  /*36f0*/  MOV R18, R2 ;  /* 0x0000000200127202 */ /* 0x000fe40000000f00 */
[----:B------:R-:W-:-:S04]  /*3700*/  MOV R2, R8 ;  /* 0x0000000800027202 */ /* 0x000fc80000000f00 */
[----:B------:R-:W-:Y:S05]  /*3710*/  RET.REL.NODEC R2 `(_Z10precomputeiiPKfPf) ;  /* 0xffffffc802387950 */ /* 0x000fea0003c3ffff */
        .weak           $__internal_1_$__cuda_sm3x_div_rn_noftz_f32_slowpath
        .type           $__internal_1_$__cuda_sm3x_div_rn_noftz_f32_slowpath,@function
        .size           $__internal_1_$__cuda_sm3x_div_rn_noftz_f32_slowpath,(.L_x_96 - $__internal_1_$__cuda_sm3x_div_rn_noftz_f32_slowpath)
$__internal_1_$__cuda_sm3x_div_rn_noftz_f32_slowpath:
[----:B------:R-:W-:Y:S01]  /*3720*/  SHF.R.U32.HI R2, RZ, 0x17, R0 ;  /* 0x00000017ff027819 */ /* 0x000fe20000011600 */
[----:B------:R-:W-:Y:S01]  /*3730*/  BSSY.RECONVERGENT B0, `(.L_x_83) ;  /* 0x0000062000007945 */ /* 0x000fe20003800200 */
[----:B------:R-:W-:Y:S02]  /*3740*/  SHF.R.U32.HI R13, RZ, 0x17, R3 ;  /* 0x00000017ff0d7819 */ /* 0x000fe40000011603 */
[----:B------:R-:W-:Y:S02]  /*3750*/  LOP3.LUT R2, R2, 0xff, RZ, 0xc0, !PT ;  /* 0x000000ff02027812 */ /* 0x000fe400078ec0ff */
[----:B------:R-:W-:Y:S02]  /*3760*/  LOP3.LUT R13, R13, 0xff, RZ, 0xc0, !PT ;  /* 0x000000ff0d0d7812 */ /* 0x000fe400078ec0ff */
[----:B------:R-:W-:Y:S02]  /*3770*/  IADD3 R12, PT, PT, R2, -0x1, RZ ;  /* 0xffffffff020c7810 */ /* 0x000fe40007ffe0ff */
[----:B------:R-:W-:-:S02]  /*3780*/  IADD3 R9, PT, PT, R13, -0x1, RZ ;  /* 0xffffffff0d097810 */ /* 0x000fc40007ffe0ff */
[----:B------:R-:W-:-:S04]  /*3790*/  ISETP.GT.U32.AND P0, PT, R12, 0xfd, PT ;  /* 0x000000fd0c00780c */ /* 0x000fc80003f04070 */
[----:B------:R-:W-:-:S13]  /*37a0*/  ISETP.GT.U32.OR P0, PT, R9, 0xfd, P0 ;  /* 0x000000fd0900780c */ /* 0x000fda0000704470 */
[----:B------:R-:W-:Y:S01]  /*37b0*/  @!P0 MOV R7, RZ ;  /* 0x000000ff00078202 */ /* 0x000fe20000000f00 */
[----:B------:R-:W-:Y:S06]  /*37c0*/  @!P0 BRA `(.L_x_84) ;  /* 0x00000000005c8947 */ /* 0x000fec0003800000 */
[----:B------:R-:W-:Y:S02]  /*37d0*/  FSETP.GTU.FTZ.AND P0, PT, |R3|, +INF , PT ;  /* 0x7f8000000300780b */ /* 0x000fe40003f1c200 */
[----:B------:R-:W-:-:S04]  /*37e0*/  FSETP.GTU.FTZ.AND P1, PT, |R0|, +INF , PT ;  /* 0x7f8000000000780b */ /* 0x000fc80003f3c200 */
[----:B------:R-:W-:-:S13]  /*37f0*/  PLOP3.LUT P0, PT, P0, P1, PT, 0xf8, 0x8f ;  /* 0x00000000008f781c */ /* 0x000fda0000703f70 */
[----:B------:R-:W-:Y:S05]  /*3800*/  @P0 BRA `(.L_x_85) ;  /* 0x00000004004c0947 */ /* 0x000fea0003800000 */
[----:B------:R-:W-:-:S13]  /*3810*/  LOP3.LUT P0, RZ, R0, 0x7fffffff, R3, 0xc8, !PT ;  /* 0x7fffffff00ff7812 */ /* 0x000fda000780c803 */
[----:B------:R-:W-:Y:S05]  /*3820*/  @!P0 BRA `(.L_x_86) ;  /* 0x00000004003c8947 */ /* 0x000fea0003800000 */
[C---:B------:R-:W-:Y:S02]  /*3830*/  FSETP.NEU.FTZ.AND P2, PT, |R3|.reuse, +INF , PT ;  /* 0x7f8000000300780b */ /* 0x040fe40003f5d200 */
[----:B------:R-:W-:Y:S02]  /*3840*/  FSETP.NEU.FTZ.AND P1, PT, |R0|, +INF , PT ;  /* 0x7f8000000000780b */ /* 0x000fe40003f3d200 */
[----:B------:R-:W-:-:S11]  /*3850*/  FSETP.NEU.FTZ.AND P0, PT, |R3|, +INF , PT ;  /* 0x7f8000000300780b */ /* 0x000fd60003f1d200 */
[----:B------:R-:W-:Y:S05]  /*3860*/  @!P1 BRA !P2, `(.L_x_86) ;  /* 0x00000004002c9947 */ /* 0x000fea0005000000 */
[----:B------:R-:W-:-:S04]  /*3870*/  LOP3.LUT P2, RZ, R3, 0x7fffffff, RZ, 0xc0, !PT ;  /* 0x7fffffff03ff7812 */ /* 0x000fc8000784c0ff */
[----:B------:R-:W-:-:S13]  /*3880*/  PLOP3.LUT P1, PT, P1, P2, PT, 0x2f, 0xf2 ;  /* 0x0000000000f2781c */ /* 0x000fda0000f24577 */
[----:B------:R-:W-:Y:S05]  /*3890*/  @P1 BRA `(.L_x_87) ;  /* 0x0000000400181947 */ /* 0x000fea0003800000 */
[----:B------:R-:W-:-:S04]  /*38a0*/  LOP3.LUT P1, RZ, R0, 0x7fffffff, RZ, 0xc0, !PT ;  /* 0x7fffffff00ff7812 */ /* 0x000fc8000782c0ff */
[----:B------:R-:W-:-:S13]  /*38b0*/  PLOP3.LUT P0, PT, P0, P1, PT, 0x2f, 0xf2 ;  /* 0x0000000000f2781c */ /* 0x000fda0000702577 */
[----:B------:R-:W-:Y:S05]  /*38c0*/  @P0 BRA `(.L_x_88) ;  /* 0x0000000400000947 */ /* 0x000fea0003800000 */
[----:B------:R-:W-:Y:S02]  /*38d0*/  ISETP.GE.AND P0, PT, R9, RZ, PT ;  /* 0x000000ff0900720c */ /* 0x000fe40003f06270 */
[----:B------:R-:W-:-:S11]  /*38e0*/  ISETP.GE.AND P1, PT, R12, RZ, PT ;  /* 0x000000ff0c00720c */ /* 0x000fd60003f26270 */
[----:B------:R-:W-:Y:S01]  /*38f0*/  @P0 MOV R7, RZ ;  /* 0x000000ff00070202 */ /* 0x000fe20000000f00 */
[----:B------:R-:W-:Y:S01]  /*3900*/  @!P0 FFMA R3, R3, 1.84467440737095516160e+19, RZ ;  /* 0x5f80000003038823 */ /* 0x000fe200000000ff */
[----:B------:R-:W-:Y:S01]  /*3910*/  @!P0 MOV R7, 0xffffffc0 ;  /* 0xffffffc000078802 */ /* 0x000fe20000000f00 */
[----:B------:R-:W-:-:S03]  /*3920*/  @!P1 FFMA R0, R0, 1.84467440737095516160e+19, RZ ;  /* 0x5f80000000009823 */ /* 0x000fc600000000ff */
[----:B------:R-:W-:-:S07]  /*3930*/  @!P1 IADD3 R7, PT, PT, R7, 0x40, RZ ;  /* 0x0000004007079810 */ /* 0x000fce0007ffe0ff */
.L_x_84:
[----:B------:R-:W-:Y:S01]  /*3940*/  LEA R9, R2, 0xc0800000, 0x17 ;  /* 0xc080000002097811 */ /* 0x000fe200078eb8ff */
[----:B------:R-:W-:Y:S01]  /*3950*/  BSSY.RECONVERGENT B1, `(.L_x_89) ;  /* 0x0000036000017945 */ /* 0x000fe20003800200 */
[----:B------:R-:W-:Y:S02]  /*3960*/  IADD3 R13, PT, PT, R13, -0x7f, RZ ;  /* 0xffffff810d0d7810 */ /* 0x000fe40007ffe0ff */
[----:B------:R-:W-:-:S03]  /*3970*/  IADD3 R20, PT, PT, -R9, R0, RZ ;  /* 0x0000000009147210 */ /* 0x000fc60007ffe1ff */
[C---:B------:R-:W-:Y:S01]  /*3980*/  IMAD R0, R13.reuse, -0x800000, R3 ;  /* 0xff8000000d007824 */ /* 0x040fe200078e0203 */
[----:B------:R0:W1:Y:S01]  /*3990*/  MUFU.RCP R12, R20 ;  /* 0x00000014000c7308 */ /* 0x0000620000001000 */
[----:B------:R-:W-:Y:S01]  /*39a0*/  FADD.FTZ R9, -R20, -RZ ;  /* 0x800000ff14097221 */ /* 0x000fe20000010100 */
[----:B0-----:R-:W-:-:S04]  /*39b0*/  IADD3 R20, PT, PT, R13, 0x7f, -R2 ;  /* 0x0000007f0d147810 */ /* 0x001fc80007ffe802 */
[----:B------:R-:W-:Y:S01]  /*39c0*/  IADD3 R7, PT, PT, R20, R7, RZ ;  /* 0x0000000714077210 */ /* 0x000fe20007ffe0ff */
[----:B-1----:R-:W-:-:S04]  /*39d0*/  FFMA R19, R12, R9, 1 ;  /* 0x3f8000000c137423 */ /* 0x002fc80000000009 */
[----:B------:R-:W-:-:S04]  /*39e0*/  FFMA R19, R12, R19, R12 ;  /* 0x000000130c137223 */ /* 0x000fc8000000000c */
[----:B------:R-:W-:-:S04]  /*39f0*/  FFMA R12, R0, R19, RZ ;  /* 0x00000013000c7223 */ /* 0x000fc800000000ff */
[----:B------:R-:W-:-:S04]  /*3a00*/  FFMA R3, R9, R12, R0 ;  /* 0x0000000c09037223 */ /* 0x000fc80000000000 */
[----:B------:R-:W-:-:S04]  /*3a10*/  FFMA R12, R19, R3, R12 ;  /* 0x00000003130c7223 */ /* 0x000fc8000000000c */
[----:B------:R-:W-:-:S04]  /*3a20*/  FFMA R9, R9, R12, R0 ;  /* 0x0000000c09097223 */ /* 0x000fc80000000000 */
[----:B------:R-:W-:-:S05]  /*3a30*/  FFMA R0, R19, R9, R12 ;  /* 0x0000000913007223 */ /* 0x000fca000000000c */
[----:B------:R-:W-:-:S04]  /*3a40*/  SHF.R.U32.HI R2, RZ, 0x17, R0 ;  /* 0x00000017ff027819 */ /* 0x000fc80000011600 */
[----:B------:R-:W-:-:S04]  /*3a50*/  LOP3.LUT R2, R2, 0xff, RZ, 0xc0, !PT ;  /* 0x000000ff02027812 */ /* 0x000fc800078ec0ff */
[----:B------:R-:W-:-:S04]  /*3a60*/  IADD3 R2, PT, PT, R2, R7, RZ ;  /* 0x0000000702027210 */ /* 0x000fc80007ffe0ff */
[----:B------:R-:W-:-:S04]  /*3a70*/  IADD3 R3, PT, PT, R2, -0x1, RZ ;  /* 0xffffffff02037810 */ /* 0x000fc80007ffe0ff */
[----:B------:R-:W-:-:S13]  /*3a80*/  ISETP.GE.U32.AND P0, PT, R3, 0xfe, PT ;  /* 0x000000fe0300780c */ /* 0x000fda0003f06070 */
[----:B------:R-:W-:Y:S05]  /*3a90*/  @!P0 BRA `(.L_x_90) ;  /* 0x0000000000808947 */ /* 0x000fea0003800000 */
[----:B------:R-:W-:-:S13]  /*3aa0*/  ISETP.GT.AND P0, PT, R2, 0xfe, PT ;  /* 0x000000fe0200780c */ /* 0x000fda0003f04270 */
[----:B------:R-:W-:Y:S05]  /*3ab0*/  @P0 BRA `(.L_x_91) ;  /* 0x00000000006c0947 */ /* 0x000fea0003800000 */
[----:B------:R-:W-:-:S13]  /*3ac0*/  ISETP.GE.AND P0, PT, R2, 0x1, PT ;  /* 0x000000010200780c */ /* 0x000fda0003f06270 */
[----:B------:R-:W-:Y:S05]  /*3ad0*/  @P0 BRA `(.L_x_92) ;  /* 0x0000000000740947 */ /* 0x000fea0003800000 */
[----:B------:R-:W-:Y:S02]  /*3ae0*/  ISETP.GE.AND P0, PT, R2, -0x18, PT ;  /* 0xffffffe80200780c */ /* 0x000fe40003f06270 */
[----:B------:R-:W-:-:S11]  /*3af0*/  LOP3.LUT R0, R0, 0x80000000, RZ, 0xc0, !PT ;  /* 0x8000000000007812 */ /* 0x000fd600078ec0ff */
[----:B------:R-:W-:Y:S05]  /*3b00*/  @!P0 BRA `(.L_x_92) ;  /* 0x0000000000688947 */ /* 0x000fea0003800000 */
[CCC-:B------:R-:W-:Y:S01]  /*3b10*/  FFMA.RZ R3, R19.reuse, R9.reuse, R12.reuse ;  /* 0x0000000913037223 */ /* 0x1c0fe2000000c00c */
[CCC-:B------:R-:W-:Y:S01]  /*3b20*/  FFMA.RP R7, R19.reuse, R9.reuse, R12.reuse ;  /* 0x0000000913077223 */ /* 0x1c0fe2000000800c */
[----:B------:R-:W-:Y:S01]  /*3b30*/  FFMA.RM R12, R19, R9, R12 ;  /* 0x00000009130c7223 */ /* 0x000fe2000000400c */
[C---:B------:R-:W-:Y:S02]  /*3b40*/  IADD3 R9, PT, PT, R2.reuse, 0x20, RZ ;  /* 0x0000002002097810 */ /* 0x040fe40007ffe0ff */
[----:B------:R-:W-:Y:S02]  /*3b50*/  LOP3.LUT R3, R3, 0x7fffff, RZ, 0xc0, !PT ;  /* 0x007fffff03037812 */ /* 0x000fe400078ec0ff */
[C---:B------:R-:W-:Y:S02]  /*3b60*/  ISETP.NE.AND P2, PT, R2.reuse, RZ, PT ;  /* 0x000000ff0200720c */ /* 0x040fe40003f45270 */
[----:B------:R-:W-:Y:S02]  /*3b70*/  LOP3.LUT R20, R3, 0x800000, RZ, 0xfc, !PT ;  /* 0x0080000003147812 */ /* 0x000fe400078efcff */
[----:B------:R-:W-:-:S02]  /*3b80*/  ISETP.NE.AND P1, PT, R2, RZ, PT ;  /* 0x000000ff0200720c */ /* 0x000fc40003f25270 */
[----:B------:R-:W-:Y:S02]  /*3b90*/  IADD3 R2, PT, PT, -R2, RZ, RZ ;  /* 0x000000ff02027210 */ /* 0x000fe40007ffe1ff */
[----:B------:R-:W-:Y:S02]  /*3ba0*/  SHF.L.U32 R9, R20, R9, RZ ;  /* 0x0000000914097219 */ /* 0x000fe400000006ff */
[----:B------:R-:W-:Y:S02]  /*3bb0*/  FSETP.NEU.FTZ.AND P0, PT, R7, R12, PT ;  /* 0x0000000c0700720b */ /* 0x000fe40003f1d000 */
[----:B------:R-:W-:Y:S02]  /*3bc0*/  SEL R7, R2, RZ, P2 ;  /* 0x000000ff02077207 */ /* 0x000fe40001000000 */
[----:B------:R-:W-:Y:S02]  /*3bd0*/  ISETP.NE.AND P1, PT, R9, RZ, P1 ;  /* 0x000000ff0900720c */ /* 0x000fe40000f25270 */
[----:B------:R-:W-:-:S02]  /*3be0*/  SHF.R.U32.HI R7, RZ, R7, R20 ;  /* 0x00000007ff077219 */ /* 0x000fc40000011614 */
[----:B------:R-:W-:Y:S02]  /*3bf0*/  PLOP3.LUT P0, PT, P0, P1, PT, 0xf8, 0x8f ;  /* 0x00000000008f781c */ /* 0x000fe40000703f70 */
[----:B------:R-:W-:Y:S02]  /*3c00*/  SHF.R.U32.HI R3, RZ, 0x1, R7 ;  /* 0x00000001ff037819 */ /* 0x000fe40000011607 */
[----:B------:R-:W-:-:S04]  /*3c10*/  SEL R2, RZ, 0x1, !P0 ;  /* 0x00000001ff027807 */ /* 0x000fc80004000000 */
[----:B------:R-:W-:-:S04]  /*3c20*/  LOP3.LUT R2, R2, 0x1, R3, 0xf8, !PT ;  /* 0x0000000102027812 */ /* 0x000fc800078ef803 */
[----:B------:R-:W-:-:S04]  /*3c30*/  LOP3.LUT R2, R2, R7, RZ, 0xc0, !PT ;  /* 0x0000000702027212 */ /* 0x000fc800078ec0ff */
[----:B------:R-:W-:-:S04]  /*3c40*/  IADD3 R3, PT, PT, R3, R2, RZ ;  /* 0x0000000203037210 */ /* 0x000fc80007ffe0ff */
[----:B------:R-:W-:Y:S01]  /*3c50*/  LOP3.LUT R0, R3, R0, RZ, 0xfc, !PT ;  /* 0x0000000003007212 */ /* 0x000fe200078efcff */
[----:B------:R-:W-:Y:S06]  /*3c60*/  BRA `(.L_x_92) ;  /* 0x0000000000107947 */ /* 0x000fec0003800000 */
.L_x_91:
[----:B------:R-:W-:-:S04]  /*3c70*/  LOP3.LUT R0, R0, 0x80000000, RZ, 0xc0, !PT ;  /* 0x8000000000007812 */ /* 0x000fc800078ec0ff */
[----:B------:R-:W-:Y:S01]  /*3c80*/  LOP3.LUT R0, R0, 0x7f800000, RZ, 0xfc, !PT ;  /* 0x7f80000000007812 */ /* 0x000fe200078efcff */
[----:B------:R-:W-:Y:S06]  /*3c90*/  BRA `(.L_x_92) ;  /* 0x0000000000047947 */ /* 0x000fec0003800000 */
.L_x_90:
[----:B------:R-:W-:-:S07]  /*3ca0*/  LEA R0, R7, R0, 0x17 ;  /* 0x0000000007007211 */ /* 0x000fce00078eb8ff */
.L_x_92:
[----:B------:R-:W-:Y:S05]  /*3cb0*/  BSYNC.RECONVERGENT B1 ;  /* 0x0000000000017941 */ /* 0x000fea0003800200 */
.L_x_89:
[----:B------:R-:W-:Y:S05]  /*3cc0*/  BRA `(.L_x_93) ;  /* 0x0000000000207947 */ /* 0x000fea0003800000 */
.L_x_88:
[----:B------:R-:W-:-:S04]  /*3cd0*/  LOP3.LUT R0, R0, 0x80000000, R3, 0x48, !PT ;  /* 0x8000000000007812 */ /* 0x000fc800078e4803 */
[----:B------:R-:W-:Y:S01]  /*3ce0*/  LOP3.LUT R0, R0, 0x7f800000, RZ, 0xfc, !PT ;  /* 0x7f80000000007812 */ /* 0x000fe200078efcff */
[----:B------:R-:W-:Y:S06]  /*3cf0*/  BRA `(.L_x_93) ;  /* 0x0000000000147947 */ /* 0x000fec0003800000 */
.L_x_87:
[----:B------:R-:W-:Y:S01]  /*3d00*/  LOP3.LUT R0, R0, 0x80000000, R3, 0x48, !PT ;  /* 0x8000000000007812 */ /* 0x000fe200078e4803 */
[----:B------:R-:W-:Y:S06]  /*3d10*/  BRA `(.L_x_93) ;  /* 0x00000000000c7947 */ /* 0x000fec0003800000 */
.L_x_86:
[----:B------:R-:W0:Y:S01]  /*3d20*/  MUFU.RSQ R0, -QNAN ;  /* 0xffc0000000007908 */ /* 0x000e220000001400 */
[----:B------:R-:W-:Y:S05]  /*3d30*/  BRA `(.L_x_93) ;  /* 0x0000000000047947 */ /* 0x000fea0003800000 */
.L_x_85:
[----:B------:R-:W-:-:S07]  /*3d40*/  FADD.FTZ R0, R3, R0 ;  /* 0x0000000003007221 */ /* 0x000fce0000010000 */
.L_x_93:
[----:B------:R-:W-:Y:S05]  /*3d50*/  BSYNC.RECONVERGENT B0 ;  /* 0x0000000000007941 */ /* 0x000fea0003800200 */
.L_x_83:
[----:B------:R-:W-:-:S04]  /*3d60*/  HFMA2 R9, -RZ, RZ, 0, 0 ;  /* 0x00000000ff097431 */ /* 0x000fc800000001ff */
[----:B0-----:R-:W-:Y:S05]  /*3d70*/  RET.REL.NODEC R8 `(_Z10precomputeiiPKfPf) ;  /* 0xffffffc008a07950 */ /* 0x001fea0003c3ffff */
.L_x_94:
        /* <DEDUP_REMOVED lines=16> */
.L_x_96:


//--------------------- .nv.shared.reserved.0     --------------------------
	.section	.nv.shared.reserved.0,"aw",@nobits
	.weak		__nv_reservedSMEM_offset_0_alias
	.size		__nv_reservedSMEM_offset_0_alias, 0, 64
	.other		__nv_reservedSMEM_offset_0_alias,@"STO_CUDA_RESERVED_SHARED STV_DEFAULT"
__nv_reservedSMEM_offset_0_alias:
	.zero		0
	.zero		64


//--------------------- .nv.constant0._Z7computeiiPfS_ --------------------------
	.section	.nv.constant0._Z7computeiiPfS_,"a",@progbits
	.sectionflags	@""
	.align	4
.nv.constant0._Z7computeiiPfS_:
	.zero		920


//--------------------- .nv.constant0._Z10precomputeiiPKfPf --------------------------
	.section	.nv.constant0._Z10precomputeiiPKfPf,"a",@progbits
	.sectionflags	@""
	.align	4
.nv.constant0._Z10precomputeiiPKfPf:
	.zero		920


//--------------------- SYMBOLS --------------------------

	.type		.nv.reservedSmem.offset0,@object
	.size		.nv.reservedSmem.offset0,0x4
